def gluon_wgmma(
    a_ptr,
    b_ptr,
    c_ptr,
    M,
    N,
    K,
    stride_am,
    stride_bk,
    stride_cm,
    BLOCK_M: gl.constexpr,
    BLOCK_N: gl.constexpr,
    BLOCK_K: gl.constexpr,
    DTYPE: gl.constexpr,
    A_LAYOUT: gl.constexpr,
    B_LAYOUT: gl.constexpr,
    C_LAYOUT: gl.constexpr,
    B_SHAPE: gl.constexpr,
    TRANS_B: gl.constexpr,
    NUM_BUFFERS: gl.constexpr,
    NUM_WARPS: gl.constexpr,
):
    a_desc = tma.make_tensor_descriptor(
        a_ptr, [M, K], [stride_am, 1], [BLOCK_M, BLOCK_K], A_LAYOUT
    )
    b_desc = tma.make_tensor_descriptor(
        b_ptr,
        [N, K] if TRANS_B else [K, N],
        [stride_bk, 1],
        B_SHAPE,
        B_LAYOUT,
    )
    c_desc = tma.make_tensor_descriptor(
        c_ptr, [M, N], [stride_cm, 1], [BLOCK_M, BLOCK_N], C_LAYOUT
    )

    a_bufs = gl.allocate_shared_memory(
        DTYPE, [NUM_BUFFERS, BLOCK_M, BLOCK_K], A_LAYOUT
    )
    b_bufs = gl.allocate_shared_memory(DTYPE, [NUM_BUFFERS] + B_SHAPE, B_LAYOUT)

    pid_m = gl.program_id(0)
    pid_n = gl.program_id(1)
    off_m = pid_m * BLOCK_M
    off_n = pid_n * BLOCK_N

    mma_layout: gl.constexpr = pick_wgmma_layout(DTYPE, BLOCK_M, BLOCK_N, NUM_WARPS)
    acc = warpgroup_mma_init(
        gl.zeros((BLOCK_M, BLOCK_N), dtype=gl.float32, layout=mma_layout)
    )

    bars = gl.allocate_shared_memory(
        gl.int64, [NUM_BUFFERS, 1], mbarrier.MBarrierLayout()
    )
    for i in gl.static_range(NUM_BUFFERS):
        mbarrier.init(bars.index(i), count=1)
    idx = 0
    phase = 0

    for k in range(0, K, BLOCK_K):
        a = a_bufs.index(idx)
        b = b_bufs.index(idx)
        bar = bars.index(idx)
        mbarrier.expect(bar, a_desc.block_type.nbytes + b_desc.block_type.nbytes)
        tma.async_copy_global_to_shared(a_desc, [off_m, k], bar, a)
        tma.async_copy_global_to_shared(
            b_desc, [off_n, k] if TRANS_B else [k, off_n], bar, b
        )
        mbarrier.wait(bar, phase=phase)

        if TRANS_B:
            b = b.permute((1, 0))
        acc = warpgroup_mma_wait(num_outstanding=0, deps=(acc,))
        acc = warpgroup_mma(a, b, acc, is_async=True)

        idx += 1
        if idx == NUM_BUFFERS:
            idx = 0
            phase ^= 1

    acc = warpgroup_mma_wait(num_outstanding=0, deps=(acc,))
    for i in gl.static_range(NUM_BUFFERS):
        mbarrier.invalidate(bars.index(i))

    c_smem = gl.allocate_shared_memory(DTYPE, [BLOCK_M, BLOCK_N], C_LAYOUT)
    c_smem.store(acc.to(DTYPE))
    fence_async_shared()
    tma.async_copy_shared_to_global(c_desc, [off_m, off_n], c_smem)
    tma.store_wait(pendings=0)

# config = {"BLOCK_K": 32, "BLOCK_M": 128, "BLOCK_N": 128, "arch": "sm_90", "dtype": "fp8e4m3", "num_buffers": 4, "num_warps": 4, "trans_b": 1}
# arch = sm_90


// ===== COMPILED SASS (sm_90a) =====

	.target	sm_90a

	.elftype	@"ET_EXEC"


//--------------------- .note.nv.tkinfo           --------------------------
	.section	.note.nv.tkinfo,"",@"SHT_NOTE"
	.sectionflags	@"SHF_NOTE_NV_TKINFO"
	.tkinfo
        /*0018*/ 	.word	0x00000002
        /*0030*/ 	.string	""
        /*0030*/ 	.string	"ptxas"
        /*0030*/ 	.string	"Cuda compilation tools, release 13.0, V13.0.88"
        /*0030*/ 	.string	"Build cuda_13.0.r13.0/compiler.36424714_0"
        /*0030*/ 	.string	"-v  -suppress-debug-info  -lineinfo  -arch sm_90a "



//--------------------- .note.nv.cuinfo           --------------------------
	.section	.note.nv.cuinfo,"",@"SHT_NOTE"
	.sectionflags	@"SHF_NOTE_NV_CUINFO"
        /*0018*/ 	.short	0x0002
        /*001a*/ 	.short	0x005a
        /*001c*/ 	.short	0x0082
	.zero		2


//--------------------- .nv.info                  --------------------------
	.section	.nv.info,"",@"SHT_CUDA_INFO"
	.align	4


	//----- nvinfo : EIATTR_REGCOUNT
	.align		4
        /*0000*/ 	.byte	0x04, 0x2f
        /*0002*/ 	.short	(.L_1 - .L_0)
	.align		4
.L_0:
        /*0004*/ 	.word	index@(gluon_wgmma)
        /*0008*/ 	.word	0x0000009a


	//----- nvinfo : EIATTR_FRAME_SIZE
	.align		4
.L_1:
        /*000c*/ 	.byte	0x04, 0x11
        /*000e*/ 	.short	(.L_3 - .L_2)
	.align		4
.L_2:
        /*0010*/ 	.word	index@(gluon_wgmma)
        /*0014*/ 	.word	0x00000000


	//----- nvinfo : EIATTR_MIN_STACK_SIZE
	.align		4
.L_3:
        /*0018*/ 	.byte	0x04, 0x12
        /*001a*/ 	.short	(.L_5 - .L_4)
	.align		4
.L_4:
        /*001c*/ 	.word	index@(gluon_wgmma)
        /*0020*/ 	.word	0x00000000
.L_5:


//--------------------- .nv.compat                --------------------------
	.section	.nv.compat,"",@"SHT_CUDA_COMPAT_INFO"
	.align	4
        /*0000*/ 	.byte	0x02, 0x09, 0x01, 0x00, 0x02, 0x02, 0x04, 0x00, 0x02, 0x05, 0x05, 0x00, 0x03, 0x07, 0x01, 0x01
        /*0010*/ 	.byte	0x02, 0x03, 0x03, 0x00, 0x02, 0x06, 0x01, 0x00, 0x04, 0x0b, 0x08, 0x00, 0x00, 0x00, 0x00, 0x00
        /*0020*/ 	.byte	0x00, 0x00, 0x00, 0x00


//--------------------- .nv.info.gluon_wgmma      --------------------------
	.section	.nv.info.gluon_wgmma,"",@"SHT_CUDA_INFO"
	.sectionflags	@""
	.align	4


	//----- nvinfo : EIATTR_CUDA_API_VERSION
	.align		4
        /*0000*/ 	.byte	0x04, 0x37
        /*0002*/ 	.short	(.L_7 - .L_6)
.L_6:
        /*0004*/ 	.word	0x00000082


	//----- nvinfo : EIATTR_KPARAM_INFO
	.align		4
.L_7:
        /*0008*/ 	.byte	0x04, 0x17
        /*000a*/ 	.short	(.L_9 - .L_8)
.L_8:
        /*000c*/ 	.word	0x00000000
        /*0010*/ 	.short	0x000a
        /*0012*/ 	.short	0x0048
        /*0014*/ 	.byte	0x00, 0xf4, 0x21, 0x00


	//----- nvinfo : EIATTR_KPARAM_INFO
	.align		4
.L_9:
        /*0018*/ 	.byte	0x04, 0x17
        /*001a*/ 	.short	(.L_11 - .L_10)
.L_10:
        /*001c*/ 	.word	0x00000000
        /*0020*/ 	.short	0x0009
        /*0022*/ 	.short	0x0040
        /*0024*/ 	.byte	0x00, 0xf4, 0x21, 0x00


	//----- nvinfo : EIATTR_KPARAM_INFO
	.align		4
.L_11:
        /*0028*/ 	.byte	0x04, 0x17
        /*002a*/ 	.short	(.L_13 - .L_12)
.L_12:
        /*002c*/ 	.word	0x00000000
        /*0030*/ 	.short	0x0008
        /*0032*/ 	.short	0x0038
        /*0034*/ 	.byte	0x00, 0xf0, 0x21, 0x00


	//----- nvinfo : EIATTR_KPARAM_INFO
	.align		4
.L_13:
        /*0038*/ 	.byte	0x04, 0x17
        /*003a*/ 	.short	(.L_15 - .L_14)
.L_14:
        /*003c*/ 	.word	0x00000000
        /*0040*/ 	.short	0x0007
        /*0042*/ 	.short	0x0030
        /*0044*/ 	.byte	0x00, 0xf0, 0x21, 0x00


	//----- nvinfo : EIATTR_KPARAM_INFO
	.align		4
.L_15:
        /*0048*/ 	.byte	0x04, 0x17
        /*004a*/ 	.short	(.L_17 - .L_16)
.L_16:
        /*004c*/ 	.word	0x00000000
        /*0050*/ 	.short	0x0006
        /*0052*/ 	.short	0x0028
        /*0054*/ 	.byte	0x00, 0xf0, 0x21, 0x00


	//----- nvinfo : EIATTR_KPARAM_INFO
	.align		4
.L_17:
        /*0058*/ 	.byte	0x04, 0x17
        /*005a*/ 	.short	(.L_19 - .L_18)
.L_18:
        /*005c*/ 	.word	0x00000000
        /*0060*/ 	.short	0x0005
        /*0062*/ 	.short	0x0020
        /*0064*/ 	.byte	0x00, 0xf0, 0x11, 0x00


	//----- nvinfo : EIATTR_KPARAM_INFO
	.align		4
.L_19:
        /*0068*/ 	.byte	0x04, 0x17
        /*006a*/ 	.short	(.L_21 - .L_20)
.L_20:
        /*006c*/ 	.word	0x00000000
        /*0070*/ 	.short	0x0004
        /*0072*/ 	.short	0x001c
        /*0074*/ 	.byte	0x00, 0xf0, 0x11, 0x00


	//----- nvinfo : EIATTR_KPARAM_INFO
	.align		4
.L_21:
        /*0078*/ 	.byte	0x04, 0x17
        /*007a*/ 	.short	(.L_23 - .L_22)
.L_22:
        /*007c*/ 	.word	0x00000000
        /*0080*/ 	.short	0x0003
        /*0082*/ 	.short	0x0018
        /*0084*/ 	.byte	0x00, 0xf0, 0x11, 0x00


	//----- nvinfo : EIATTR_KPARAM_INFO
	.align		4
.L_23:
        /*0088*/ 	.byte	0x04, 0x17
        /*008a*/ 	.short	(.L_25 - .L_24)
.L_24:
        /*008c*/ 	.word	0x00000000
        /*0090*/ 	.short	0x0002
        /*0092*/ 	.short	0x0010
        /*0094*/ 	.byte	0x00, 0xf4, 0x21, 0x00


	//----- nvinfo : EIATTR_KPARAM_INFO
	.align		4
.L_25:
        /*0098*/ 	.byte	0x04, 0x17
        /*009a*/ 	.short	(.L_27 - .L_26)
.L_26:
        /*009c*/ 	.word	0x00000000
        /*00a0*/ 	.short	0x0001
        /*00a2*/ 	.short	0x0008
        /*00a4*/ 	.byte	0x00, 0xf4, 0x21, 0x00


	//----- nvinfo : EIATTR_KPARAM_INFO
	.align		4
.L_27:
        /*00a8*/ 	.byte	0x04, 0x17
        /*00aa*/ 	.short	(.L_29 - .L_28)
.L_28:
        /*00ac*/ 	.word	0x00000000
        /*00b0*/ 	.short	0x0000
        /*00b2*/ 	.short	0x0000
        /*00b4*/ 	.byte	0x00, 0xf4, 0x21, 0x00


	//----- nvinfo : EIATTR_SPARSE_MMA_MASK
	.align		4
.L_29:
        /*00b8*/ 	.byte	0x03, 0x50
        /*00ba*/ 	.short	0x0000


	//----- nvinfo : EIATTR_MAXREG_COUNT
	.align		4
        /*00bc*/ 	.byte	0x03, 0x1b
        /*00be*/ 	.short	0x00ff


	//----- nvinfo : EIATTR_NUM_BARRIERS
	.align		4
        /*00c0*/ 	.byte	0x02, 0x4c
        /*00c2*/ 	.byte	0x01
	.zero		1


	//----- nvinfo : EIATTR_MERCURY_ISA_VERSION
	.align		4
        /*00c4*/ 	.byte	0x03, 0x5f
        /*00c6*/ 	.short	0x0101


	//----- nvinfo : EIATTR_INT_WARP_WIDE_INSTR_OFFSETS
	.align		4
        /*00c8*/ 	.byte	0x04, 0x31
        /*00ca*/ 	.short	(.L_31 - .L_30)


	//   ....[0]....
.L_30:
        /*00cc*/ 	.word	0x00001590


	//   ....[1]....
        /*00d0*/ 	.word	0x000015b0


	//   ....[2]....
        /*00d4*/ 	.word	0x000015c0


	//   ....[3]....
        /*00d8*/ 	.word	0x000015d0


	//   ....[4]....
        /*00dc*/ 	.word	0x000016e0


	//   ....[5]....
        /*00e0*/ 	.word	0x00001cd0


	//   ....[6]....
        /*00e4*/ 	.word	0x00001ce0


	//   ....[7]....
        /*00e8*/ 	.word	0x00001d60


	//   ....[8]....
        /*00ec*/ 	.word	0x00001d70


	//   ....[9]....
        /*00f0*/ 	.word	0x000021f0


	//   ....[10]....
        /*00f4*/ 	.word	0x00002210


	//----- nvinfo : EIATTR_COOP_GROUP_MASK_REGIDS
	.align		4
.L_31:
        /*00f8*/ 	.byte	0x04, 0x29
        /*00fa*/ 	.short	(.L_33 - .L_32)


	//   ....[0]....
.L_32:
        /*00fc*/ 	.word	0xffffffff


	//   ....[1]....
        /*0100*/ 	.word	0xffffffff


	//   ....[2]....
        /*0104*/ 	.word	0xffffffff


	//----- nvinfo : EIATTR_COOP_GROUP_INSTR_OFFSETS
	.align		4
.L_33:
        /*0108*/ 	.byte	0x04, 0x28
        /*010a*/ 	.short	(.L_35 - .L_34)


	//   ....[0]....
.L_34:
        /*010c*/ 	.word	0x00000140


	//   ....[1]....
        /*0110*/ 	.word	0x000006e0


	//   ....[2]....
        /*0114*/ 	.word	0x00000cb0


	//----- nvinfo : EIATTR_MBARRIER_INSTR_OFFSETS
	.align		4
.L_35:
        /*0118*/ 	.byte	0x04, 0x39
        /*011a*/ 	.short	(.L_37 - .L_36)


	//   ....[0]....
.L_36:
        /*011c*/ 	.word	0x00001730
        /*0120*/ 	.word	0x000000ff
        /*0124*/ 	.word	0x00008000
        /*0128*/ 	.short	0x0100
        /*012a*/ 	.byte	0x08
	.zero		1


	//   ....[1]....
        /*012c*/ 	.word	0x00001750
        /*0130*/ 	.word	0x000000ff
        /*0134*/ 	.word	0x00008008
        /*0138*/ 	.short	0x0100
        /*013a*/ 	.byte	0x08
	.zero		1


	//   ....[2]....
        /*013c*/ 	.word	0x00001770
        /*0140*/ 	.word	0x000000ff
        /*0144*/ 	.word	0x00008010
        /*0148*/ 	.short	0x0100
        /*014a*/ 	.byte	0x08
	.zero		1


	//   ....[3]....
        /*014c*/ 	.word	0x000017a0
        /*0150*/ 	.word	0x000000ff
        /*0154*/ 	.word	0x00008018
        /*0158*/ 	.short	0x0100
        /*015a*/ 	.byte	0x08
	.zero		1


	//   ....[4]....
        /*015c*/ 	.word	0x00001e30
        /*0160*/ 	.word	0x000000ff
        /*0164*/ 	.word	0x00008000
        /*0168*/ 	.short	0x010a
        /*016a*/ 	.byte	0x20
	.zero		1


	//   ....[5]....
        /*016c*/ 	.word	0x000020c0
        /*0170*/ 	.word	0x000000ff
        /*0174*/ 	.word	0x00008000
        /*0178*/ 	.short	0x0108
        /*017a*/ 	.byte	0x08
	.zero		1


	//   ....[6]....
        /*017c*/ 	.word	0x000021a0
        /*0180*/ 	.word	0x000000ff
        /*0184*/ 	.word	0x00008008
        /*0188*/ 	.short	0x0108
        /*018a*/ 	.byte	0x08
	.zero		1


	//   ....[7]....
        /*018c*/ 	.word	0x000022c0
        /*0190*/ 	.word	0x000000ff
        /*0194*/ 	.word	0x00008010
        /*0198*/ 	.short	0x0108
        /*019a*/ 	.byte	0x08
	.zero		1


	//   ....[8]....
        /*019c*/ 	.word	0x000023a0
        /*01a0*/ 	.word	0x000000ff
        /*01a4*/ 	.word	0x00008018
        /*01a8*/ 	.short	0x0108
        /*01aa*/ 	.byte	0x08
	.zero		1


	//   ....[9]....
        /*01ac*/ 	.word	0x000029f0
        /*01b0*/ 	.word	0x000000ff
        /*01b4*/ 	.word	0x00008000
        /*01b8*/ 	.short	0x010a
        /*01ba*/ 	.byte	0x20
	.zero		1


	//----- nvinfo : EIATTR_NUM_MBARRIERS
	.align		4
.L_37:
        /*01bc*/ 	.byte	0x03, 0x38
        /*01be*/ 	.short	0x0004


	//----- nvinfo : EIATTR_EXIT_INSTR_OFFSETS
	.align		4
        /*01c0*/ 	.byte	0x04, 0x1c
        /*01c2*/ 	.short	(.L_39 - .L_38)


	//   ....[0]....
.L_38:
        /*01c4*/ 	.word	0x000029e0


	//----- nvinfo : EIATTR_REQNTID
	.align		4
.L_39:
        /*01c8*/ 	.byte	0x04, 0x10
        /*01ca*/ 	.short	(.L_41 - .L_40)
.L_40:
        /*01cc*/ 	.word	0x00000080
        /*01d0*/ 	.word	0x00000001
        /*01d4*/ 	.word	0x00000001


	//----- nvinfo : EIATTR_CRS_STACK_SIZE
	.align		4
.L_41:
        /*01d8*/ 	.byte	0x04, 0x1e
        /*01da*/ 	.short	(.L_43 - .L_42)
.L_42:
        /*01dc*/ 	.word	0x00000000


	//----- nvinfo : EIATTR_CBANK_PARAM_SIZE
	.align		4
.L_43:
        /*01e0*/ 	.byte	0x03, 0x19
        /*01e2*/ 	.short	0x0050


	//----- nvinfo : EIATTR_PARAM_CBANK
	.align		4
        /*01e4*/ 	.byte	0x04, 0x0a
        /*01e6*/ 	.short	(.L_45 - .L_44)
	.align		4
.L_44:
        /*01e8*/ 	.word	index@(.nv.constant0.gluon_wgmma)
        /*01ec*/ 	.short	0x0210
        /*01ee*/ 	.short	0x0050


	//----- nvinfo : EIATTR_SW_WAR
	.align		4
.L_45:
        /*01f0*/ 	.byte	0x04, 0x36
        /*01f2*/ 	.short	(.L_47 - .L_46)
.L_46:
        /*01f4*/ 	.word	0x00000008
.L_47:


//--------------------- .nv.callgraph             --------------------------
	.section	.nv.callgraph,"",@"SHT_CUDA_CALLGRAPH"
	.align	4
	.sectionentsize	8
	.align		4
        /*0000*/ 	.word	0x00000000
	.align		4
        /*0004*/ 	.word	0xffffffff
	.align		4
        /*0008*/ 	.word	0x00000000
	.align		4
        /*000c*/ 	.word	0xfffffffe
	.align		4
        /*0010*/ 	.word	0x00000000
	.align		4
        /*0014*/ 	.word	0xfffffffd
	.align		4
        /*0018*/ 	.word	0x00000000
	.align		4
        /*001c*/ 	.word	0xfffffffc


//--------------------- .text.gluon_wgmma         --------------------------
	.section	.text.gluon_wgmma,"ax",@progbits
	.align	128
        .global         gluon_wgmma
        .type           gluon_wgmma,@function
        .size           gluon_wgmma,(.L_x_53 - gluon_wgmma)
        .other          gluon_wgmma,@"STO_CUDA_ENTRY STV_DEFAULT"
gluon_wgmma:
.text.gluon_wgmma:
[----:B------:R-:W-:Y:S01]  /*0000*/  LDC R1, c[0x0][0x28] ;  /* 0x00000a00ff017b82 */ /* 0x000fe20000000800 */
[----:B------:R-:W1:Y:S07]  /*0010*/  S2R R0, SR_TID.X ;  /* 0x0000000000007919 */ /* 0x000e6e0000002100 */
[----:B------:R-:W2:Y:S01]  /*0020*/  S2UR UR4, SR_CgaCtaId ;  /* 0x00000000000479c3 */ /* 0x000ea20000008800 */
[----:B------:R-:W-:Y:S01]  /*0030*/  UMOV UR8, 0x400 ;  /* 0x0000040000087882 */ /* 0x000fe20000000000 */
[----:B------:R-:W-:Y:S01]  /*0040*/  ULDC UR6, c[0x0][0xc] ;  /* 0x0000030000067ab9 */ /* 0x000fe20000000800 */
[----:B------:R-:W-:Y:S01]  /*0050*/  ULDC.64 UR28, c[0x0][0x250] ;  /* 0x00009400001c7ab9 */ /* 0x000fe20000000a00 */
[----:B------:R-:W-:Y:S04]  /*0060*/  BSSY B0, `(.L_x_0) ;  /* 0x000001e000007945 */ /* 0x000fe80003800000 */
[----:B------:R-:W3:Y:S08]  /*0070*/  LDC R12, c[0x0][0x230] ;  /* 0x00008c00ff0c7b82 */ /* 0x000ef00000000800 */
[----:B------:R-:W-:Y:S08]  /*0080*/  S2UR UR30, SR_CTAID.Y ;  /* 0x00000000001e79c3 */ /* 0x000ff00000002600 */
[----:B------:R-:W4:Y:S01]  /*0090*/  S2UR UR5, SR_CTAID.Z ;  /* 0x00000000000579c3 */ /* 0x000f220000002700 */
[----:B--2---:R-:W-:-:S03]  /*00a0*/  ULEA UR8, UR4, UR8, 0x18 ;  /* 0x0000000804087291 */ /* 0x004fc6000f8ec03f */
[----:B------:R-:W-:Y:S01]  /*00b0*/  ULDC UR4, c[0x0][0x10] ;  /* 0x0000040000047ab9 */ /* 0x000fe20000000800 */
[----:B-1----:R-:W-:-:S03]  /*00c0*/  LOP3.LUT R7, R0, 0x7f, RZ, 0xc0, !PT ;  /* 0x0000007f00077812 */ /* 0x002fc600078ec0ff */
[----:B------:R-:W1:Y:S01]  /*00d0*/  S2UR UR31, SR_CTAID.X ;  /* 0x00000000001f79c3 */ /* 0x000e620000002500 */
[----:B---3--:R-:W-:Y:S01]  /*00e0*/  VIADD R5, R12, 0xffffffff ;  /* 0xffffffff0c057836 */ /* 0x008fe20000000000 */
[C---:B------:R-:W-:Y:S02]  /*00f0*/  ISETP.GE.U32.AND P0, PT, R7.reuse, 0x20, PT ;  /* 0x000000200700780c */ /* 0x040fe40003f06070 */
[C---:B------:R-:W-:Y:S02]  /*0100*/  ISETP.NE.U32.AND P2, PT, R7.reuse, RZ, PT ;  /* 0x000000ff0700720c */ /* 0x040fe40003f45070 */
[----:B------:R-:W-:Y:S02]  /*0110*/  LEA R4, R7, UR8, 0x2 ;  /* 0x0000000807047c11 */ /* 0x000fe4000f8e10ff */
[----:B------:R-:W2:Y:S07]  /*0120*/  LDC R6, c[0x0][0x228] ;  /* 0x00008a00ff067b82 */ /* 0x000eae0000000800 */
[----:B------:R3:W-:Y:S01]  /*0130*/  @!P0 STS [R4], RZ ;  /* 0x000000ff04008388 */ /* 0x0007e20000000800 */
[----:B------:R-:W-:-:S03]  /*0140*/  NOP ;  /* 0x0000000000007918 */ /* 0x000fc60000000000 */
[----:B------:R3:W-:Y:S01]  /*0150*/  @!P2 STS [UR8+0x20], R5 ;  /* 0x00002005ff00a988 */ /* 0x0007e20008000808 */
[----:B----4-:R-:W-:-:S04]  /*0160*/  UIMAD UR4, UR5, UR4, UR30 ;  /* 0x00000004050472a4 */ /* 0x010fc8000f8e021e */
[----:B-1----:R-:W-:-:S04]  /*0170*/  UIMAD UR4, UR4, UR6, UR31 ;  /* 0x00000006040472a4 */ /* 0x002fc8000f8e021f */
[----:B------:R-:W-:Y:S01]  /*0180*/  UIMAD UR5, UR4, 0x180, URZ ;  /* 0x00000180040578a4 */ /* 0x000fe2000f8e023f */
[----:B--2---:R-:W-:Y:S02]  /*0190*/  VIADD R6, R6, 0xffffffff ;  /* 0xffffffff06067836 */ /* 0x004fe40000000000 */
[----:B------:R-:W-:Y:S01]  /*01a0*/  UMOV UR4, URZ ;  /* 0x0000003f00047c82 */ /* 0x000fe20008000000 */
[----:B------:R-:W-:-:S04]  /*01b0*/  UIADD3 UR24, UP0, UR5, UR28, URZ ;  /* 0x0000001c05187290 */ /* 0x000fc8000ff1e03f */
[----:B------:R-:W-:Y:S01]  /*01c0*/  ULEA.HI.X.SX32 UR25, UR5, UR29, 0x1, UP0 ;  /* 0x0000001d05197291 */ /* 0x000fe200080f0e3f */
[----:B---3--:R-:W-:Y:S11]  /*01d0*/  @P2 BRA `(.L_x_1) ;  /* 0x0000000000182947 */ /* 0x008ff60003800000 */
[----:B------:R-:W1:Y:S01]  /*01e0*/  LDS R2, [UR8+0x8] ;  /* 0x00000808ff027984 */ /* 0x000e620008000800 */
[----:B------:R-:W2:Y:S01]  /*01f0*/  LDC.64 R8, c[0x0][0x210] ;  /* 0x00008400ff087b82 */ /* 0x000ea20000000a00 */
[----:B------:R-:W-:Y:S02]  /*0200*/  IMAD.MOV.U32 R3, RZ, RZ, 0x70 ;  /* 0x00000070ff037424 */ /* 0x000fe400078e00ff */
[----:B--2---:R2:W-:Y:S03]  /*0210*/  STS.64 [UR8], R8 ;  /* 0x00000008ff007988 */ /* 0x0045e60008000a08 */
[----:B-1----:R-:W-:-:S05]  /*0220*/  LOP3.LUT R2, R2, 0x10, R3, 0xd8, !PT ;  /* 0x0000001002027812 */ /* 0x002fca00078ed803 */
[----:B------:R2:W-:Y:S02]  /*0230*/  STS [UR8+0x8], R2 ;  /* 0x00000802ff007988 */ /* 0x0005e40008000808 */
.L_x_1:
[----:B------:R-:W-:Y:S05]  /*0240*/  BSYNC B0 ;  /* 0x0000000000007941 */ /* 0x000fea0003800000 */
.L_x_0:
[----:B------:R-:W-:Y:S04]  /*0250*/  BSSY B0, `(.L_x_2) ;  /* 0x000000a000007945 */ /* 0x000fe80003800000 */
[----:B------:R-:W-:Y:S05]  /*0260*/  @P2 BRA `(.L_x_3) ;  /* 0x0000000000202947 */ /* 0x000fea0003800000 */
[----:B--2---:R-:W1:Y:S01]  /*0270*/  LDS R2, [UR8+0x34] ;  /* 0x00003408ff027984 */ /* 0x004e620008000800 */
[----:B------:R-:W-:Y:S02]  /*0280*/  IMAD.MOV.U32 R3, RZ, RZ, 0x1f000000 ;  /* 0x1f000000ff037424 */ /* 0x000fe400078e00ff */
[----:B------:R-:W-:Y:S01]  /*0290*/  @!P2 IMAD.MOV.U32 R8, RZ, RZ, 0x7f ;  /* 0x0000007fff08a424 */ /* 0x000fe200078e00ff */
[----:B------:R-:W2:Y:S02]  /*02a0*/  @!P2 LDS R9, [UR8+0x38] ;  /* 0x00003808ff09a984 */ /* 0x000ea40008000800 */
[----:B-1----:R-:W-:Y:S02]  /*02b0*/  LOP3.LUT R2, R2, 0xff000000, R3, 0xb8, !PT ;  /* 0xff00000002027812 */ /* 0x002fe400078eb803 */
[----:B--2---:R-:W-:-:S03]  /*02c0*/  @!P2 LOP3.LUT R3, R9, 0xff, R8, 0xb8, !PT ;  /* 0x000000ff0903a812 */ /* 0x004fc600078eb808 */
[----:B------:R1:W-:Y:S04]  /*02d0*/  STS [UR8+0x34], R2 ;  /* 0x00003402ff007988 */ /* 0x0003e80008000808 */
[----:B------:R1:W-:Y:S02]  /*02e0*/  @!P2 STS [UR8+0x38], R3 ;  /* 0x00003803ff00a988 */ /* 0x0003e40008000808 */
.L_x_3:
[----:B------:R-:W-:Y:S05]  /*02f0*/  BSYNC B0 ;  /* 0x0000000000007941 */ /* 0x000fea0003800000 */
.L_x_2:
[----:B------:R-:W-:Y:S04]  /*0300*/  BSSY B0, `(.L_x_4) ;  /* 0x000000a000007945 */ /* 0x000fe80003800000 */
[----:B------:R-:W-:Y:S05]  /*0310*/  @P2 BRA `(.L_x_5) ;  /* 0x0000000000202947 */ /* 0x000fea0003800000 */
[----:B-12---:R-:W1:Y:S01]  /*0320*/  LDS R2, [UR8+0x1c] ;  /* 0x00001c08ff027984 */ /* 0x006e620008000800 */
[----:B------:R-:W2:Y:S03]  /*0330*/  LDC.64 R10, c[0x0][0x238] ;  /* 0x00008e00ff0a7b82 */ /* 0x000ea60000000a00 */
[----:B------:R3:W-:Y:S01]  /*0340*/  STS [UR8+0x24], R6 ;  /* 0x00002406ff007988 */ /* 0x0007e20008000808 */
[--C-:B--2---:R-:W-:Y:S02]  /*0350*/  SHF.R.U32.HI R9, RZ, 0x4, R11.reuse ;  /* 0x00000004ff097819 */ /* 0x104fe4000001160b */
[----:B------:R-:W-:-:S05]  /*0360*/  SHF.R.U64 R3, R10, 0x4, R11 ;  /* 0x000000040a037819 */ /* 0x000fca000000120b */
[----:B------:R3:W-:Y:S01]  /*0370*/  STS [UR8+0xc], R3 ;  /* 0x00000c03ff007988 */ /* 0x0007e20008000808 */
[----:B-1----:R-:W-:-:S05]  /*0380*/  LOP3.LUT R2, R2, 0xf, R9, 0xb8, !PT ;  /* 0x0000000f02027812 */ /* 0x002fca00078eb809 */
[----:B------:R3:W-:Y:S02]  /*0390*/  STS [UR8+0x1c], R2 ;  /* 0x00001c02ff007988 */ /* 0x0007e40008000808 */
.L_x_5:
[----:B------:R-:W-:Y:S05]  /*03a0*/  BSYNC B0 ;  /* 0x0000000000007941 */ /* 0x000fea0003800000 */
.L_x_4:
[----:B------:R-:W-:Y:S04]  /*03b0*/  BSSY B1, `(.L_x_6) ;  /* 0x000001d000017945 */ /* 0x000fe80003800000 */
[----:B------:R-:W-:Y:S04]  /*03c0*/  BSSY B0, `(.L_x_7) ;  /* 0x0000018000007945 */ /* 0x000fe80003800000 */
[----:B------:R-:W-:Y:S05]  /*03d0*/  @P2 BRA `(.L_x_8) ;  /* 0x00000000001c2947 */ /* 0x000fea0003800000 */
[----:B-123--:R-:W1:Y:S02]  /*03e0*/  LDS R2, [UR8+0x34] ;  /* 0x00003408ff027984 */ /* 0x00ee640008000800 */
[----:B-1----:R-:W-:-:S05]  /*03f0*/  LOP3.LUT R2, R2, 0x7, RZ, 0xb8, !PT ;  /* 0x0000000702027812 */ /* 0x002fca00078eb8ff */
[----:B------:R1:W-:Y:S01]  /*0400*/  STS [UR8+0x34], R2 ;  /* 0x00003402ff007988 */ /* 0x0003e20008000808 */
[----:B------:R-:W-:Y:S05]  /*0410*/  @P2 BRA `(.L_x_9) ;  /* 0x00000000001c2947 */ /* 0x000fea0003800000 */
[----:B-1----:R-:W1:Y:S02]  /*0420*/  LDS R2, [UR8+0x34] ;  /* 0x00003408ff027984 */ /* 0x002e640008000800 */
[----:B-1----:R-:W-:-:S05]  /*0430*/  LOP3.LUT R2, R2, 0x38, RZ, 0xb8, !PT ;  /* 0x0000003802027812 */ /* 0x002fca00078eb8ff */
[----:B------:R4:W-:Y:S02]  /*0440*/  STS [UR8+0x34], R2 ;  /* 0x00003402ff007988 */ /* 0x0009e40008000808 */
.L_x_8:
[----:B------:R-:W-:Y:S05]  /*0450*/  @P2 BRA `(.L_x_10) ;  /* 0x00000000001c2947 */ /* 0x000fea0003800000 */
[----:B-1234-:R-:W1:Y:S02]  /*0460*/  LDS R2, [UR8+0x8] ;  /* 0x00000808ff027984 */ /* 0x01ee640008000800 */
[----:B-1----:R-:W-:-:S05]  /*0470*/  LOP3.LUT R2, R2, 0x780, RZ, 0xb8, !PT ;  /* 0x0000078002027812 */ /* 0x002fca00078eb8ff */
[----:B------:R2:W-:Y:S02]  /*0480*/  STS [UR8+0x8], R2 ;  /* 0x00000802ff007988 */ /* 0x0005e40008000808 */
.L_x_9:
[----:B------:R-:W-:Y:S05]  /*0490*/  @P2 BRA `(.L_x_11) ;  /* 0x0000000000282947 */ /* 0x000fea0003800000 */
[----:B-12---:R-:W1:Y:S02]  /*04a0*/  LDS R2, [UR8+0x8] ;  /* 0x00000808ff027984 */ /* 0x006e640008000800 */
[----:B-1----:R-:W-:-:S05]  /*04b0*/  LOP3.LUT R2, R2, 0x1800, RZ, 0xb8, !PT ;  /* 0x0000180002027812 */ /* 0x002fca00078eb8ff */
[----:B------:R5:W-:Y:S02]  /*04c0*/  STS [UR8+0x8], R2 ;  /* 0x00000802ff007988 */ /* 0x000be40008000808 */
.L_x_10:
[----:B------:R-:W-:Y:S05]  /*04d0*/  @P2 BREAK B0 ;  /* 0x0000000000002942 */ /* 0x000fea0003800000 */
[----:B------:R-:W-:Y:S05]  /*04e0*/  @P2 BRA `(.L_x_12) ;  /* 0x0000000000242947 */ /* 0x000fea0003800000 */
[----:B-1-3--:R-:W1:Y:S01]  /*04f0*/  LDS R3, [UR8+0x8] ;  /* 0x00000808ff037984 */ /* 0x00ae620008000800 */
[----:B--2-45:R-:W-:-:S05]  /*0500*/  IMAD.MOV.U32 R2, RZ, RZ, 0x6000 ;  /* 0x00006000ff027424 */ /* 0x034fca00078e00ff */
[----:B-1----:R-:W-:-:S04]  /*0510*/  LOP3.LUT R2, R3, 0x2000, R2, 0xd8, !PT ;  /* 0x0000200003027812 */ /* 0x002fc800078ed802 */
[----:B------:R-:W-:-:S05]  /*0520*/  LOP3.LUT R2, R2, 0x400000, RZ, 0xb8, !PT ;  /* 0x0040000002027812 */ /* 0x000fca00078eb8ff */
[----:B------:R3:W-:Y:S02]  /*0530*/  STS [UR8+0x8], R2 ;  /* 0x00000802ff007988 */ /* 0x0007e40008000808 */
.L_x_11:
[----:B------:R-:W-:Y:S05]  /*0540*/  BSYNC B0 ;  /* 0x0000000000007941 */ /* 0x000fea0003800000 */
.L_x_7:
[----:B-123--:R-:W1:Y:S02]  /*0550*/  @!P2 LDS R2, [UR8+0x8] ;  /* 0x00000808ff02a984 */ /* 0x00ee640008000800 */
[----:B-1----:R-:W-:-:S05]  /*0560*/  @!P2 LOP3.LUT R2, R2, 0x8000, RZ, 0xb8, !PT ;  /* 0x000080000202a812 */ /* 0x002fca00078eb8ff */
[----:B------:R1:W-:Y:S02]  /*0570*/  @!P2 STS [UR8+0x8], R2 ;  /* 0x00000802ff00a988 */ /* 0x0003e40008000808 */
.L_x_12:
[----:B------:R-:W-:Y:S05]  /*0580*/  BSYNC B1 ;  /* 0x0000000000017941 */ /* 0x000fea0003800000 */
.L_x_6:
[----:B------:R-:W-:Y:S05]  /*0590*/  WARPSYNC.ALL ;  /* 0x0000000000007948 */ /* 0x000fea0003800000 */
[----:B------:R-:W-:Y:S05]  /*05a0*/  @P0 BRA `(.L_x_13) ;  /* 0x0000000000280947 */ /* 0x000fea0003800000 */
[----:B-12345:R-:W1:Y:S01]  /*05b0*/  S2R R2, SR_LANEID ;  /* 0x0000000000027919 */ /* 0x03ee620000000000 */
[----:B------:R-:W-:Y:S05]  /*05c0*/  WARPSYNC.ALL ;  /* 0x0000000000007948 */ /* 0x000fea0003800000 */
[----:B-1----:R-:W-:-:S05]  /*05d0*/  IMAD.SHL.U32 R8, R2, 0x4, RZ ;  /* 0x0000000402087824 */ /* 0x002fca00078e00ff */
[----:B------:R-:W1:Y:S01]  /*05e0*/  LDS R9, [R8+UR8] ;  /* 0x0000000808097984 */ /* 0x000e620008000800 */
[----:B------:R-:W-:-:S05]  /*05f0*/  IADD3 R2, P1, R8, UR24, RZ ;  /* 0x0000001808027c10 */ /* 0x000fca000ff3e0ff */
[----:B------:R-:W-:-:S05]  /*0600*/  IMAD.X R3, RZ, RZ, UR25, P1 ;  /* 0x00000019ff037e24 */ /* 0x000fca00088e06ff */
[----:B-1----:R1:W2:Y:S01]  /*0610*/  ATOMG.E.EXCH.STRONG.GPU PT, RZ, [R2], R9 ;  /* 0x0000000902ff73a8 */ /* 0x0022a200041ee100 */
[----:B------:R-:W-:-:S04]  /*0620*/  DEPBAR {5,4,3,2,1,0} ;  /* 0x0000003f0000791a */ /* 0x000fc80000000000 */
[----:B------:R1:W-:Y:S01]  /*0630*/  UTMACCTL.IV [UR24] ;  /* 0x00000000180079b9 */ /* 0x0003e20008000000 */
[----:B------:R-:W-:Y:S01]  /*0640*/  NOP ;  /* 0x0000000000007918 */ /* 0x000fe20000000000 */
.L_x_13:
[----:B------:R-:W-:Y:S05]  /*0650*/  @P0 BRA `(.L_x_14) ;  /* 0x00000000000c0947 */ /* 0x000fea0003800000 */
[----:B------:R0:W-:Y:S01]  /*0660*/  UTMACMDFLUSH ;  /* 0x00000000000079b7 */ /* 0x0001e20000000000 */
[----:B------:R-:W-:Y:S05]  /*0670*/  @P0 BRA `(.L_x_14) ;  /* 0x0000000000040947 */ /* 0x000fea0003800000 */
[----:B------:R-:W-:-:S04]  /*0680*/  DEPBAR.LE SB0, 0x0 ;  /* 0x000080000000791a */ /* 0x000fc80000000000 */
.L_x_14:
[----:B------:R-:W-:Y:S05]  /*0690*/  WARPSYNC.ALL ;  /* 0x0000000000007948 */ /* 0x000fea0003800000 */
[----:B--2---:R-:W-:Y:S06]  /*06a0*/  BAR.SYNC.DEFER_BLOCKING 0x0 ;  /* 0x0000000000007b1d */ /* 0x004fec0000010000 */
[----:B------:R-:W-:Y:S02]  /*06b0*/  BSSY B1, `(.L_x_15) ;  /* 0x000000b000017945 */ /* 0x000fe40003800000 */
[----:B------:R-:W-:Y:S06]  /*06c0*/  BAR.SYNC.DEFER_BLOCKING 0x0 ;  /* 0x0000000000007b1d */ /* 0x000fec0000010000 */
[----:B------:R2:W-:Y:S01]  /*06d0*/  @!P0 STS [R4], RZ ;  /* 0x000000ff04008388 */ /* 0x0005e20000000800 */
[----:B------:R-:W-:Y:S01]  /*06e0*/  NOP ;  /* 0x0000000000007918 */ /* 0x000fe20000000000 */
[----:B------:R-:W-:Y:S05]  /*06f0*/  @P2 BRA `(.L_x_16) ;  /* 0x0000000000182947 */ /* 0x000fea0003800000 */
[----:B-1-345:R-:W1:Y:S01]  /*0700*/  LDS R2, [UR8+0x8] ;  /* 0x00000808ff027984 */ /* 0x03ae620008000800 */
[----:B------:R-:W3:Y:S01]  /*0710*/  LDC.64 R8, c[0x0][0x218] ;  /* 0x00008600ff087b82 */ /* 0x000ee20000000a00 */
[----:B------:R-:W-:Y:S02]  /*0720*/  IMAD.MOV.U32 R3, RZ, RZ, 0x70 ;  /* 0x00000070ff037424 */ /* 0x000fe400078e00ff */
[----:B---3--:R3:W-:Y:S03]  /*0730*/  STS.64 [UR8], R8 ;  /* 0x00000008ff007988 */ /* 0x0087e60008000a08 */
[----:B-1----:R-:W-:-:S05]  /*0740*/  LOP3.LUT R2, R2, 0x10, R3, 0xd8, !PT ;  /* 0x0000001002027812 */ /* 0x002fca00078ed803 */
[----:B------:R3:W-:Y:S02]  /*0750*/  STS [UR8+0x8], R2 ;  /* 0x00000802ff007988 */ /* 0x0007e40008000808 */
.L_x_16:
[----:B-1----:R-:W-:Y:S05]  /*0760*/  BSYNC B1 ;  /* 0x0000000000017941 */ /* 0x002fea0003800000 */
.L_x_15:
[----:B------:R-:W-:Y:S04]  /*0770*/  BSSY B2, `(.L_x_17) ;  /* 0x000000f000027945 */ /* 0x000fe80003800000 */
[----:B------:R-:W-:Y:S04]  /*0780*/  BSSY B1, `(.L_x_18) ;  /* 0x000000c000017945 */ /* 0x000fe80003800000 */
[----:B------:R-:W-:Y:S05]  /*0790*/  @P2 BRA `(.L_x_19) ;  /* 0x0000000000282947 */ /* 0x000fea0003800000 */
[----:B---345:R-:W1:Y:S01]  /*07a0*/  LDS R2, [UR8+0x34] ;  /* 0x00003408ff027984 */ /* 0x038e620008000800 */
[----:B------:R-:W-:Y:S01]  /*07b0*/  IMAD.MOV.U32 R3, RZ, RZ, 0x1f000000 ;  /* 0x1f000000ff037424 */ /* 0x000fe200078e00ff */
[----:B------:R-:W-:Y:S05]  /*07c0*/  @P2 BREAK B1 ;  /* 0x0000000000012942 */ /* 0x000fea0003800000 */
[----:B-1----:R-:W-:-:S05]  /*07d0*/  LOP3.LUT R2, R2, 0xff000000, R3, 0xb8, !PT ;  /* 0xff00000002027812 */ /* 0x002fca00078eb803 */
[----:B------:R1:W-:Y:S01]  /*07e0*/  STS [UR8+0x34], R2 ;  /* 0x00003402ff007988 */ /* 0x0003e20008000808 */
[----:B------:R-:W-:Y:S05]  /*07f0*/  @P2 BRA `(.L_x_20) ;  /* 0x0000000000182947 */ /* 0x000fea0003800000 */
[----:B-1----:R-:W1:Y:S01]  /*0800*/  LDS R2, [UR8+0x38] ;  /* 0x00003808ff027984 */ /* 0x002e620008000800 */
[----:B------:R-:W-:-:S05]  /*0810*/  IMAD.MOV.U32 R3, RZ, RZ, 0x7f ;  /* 0x0000007fff037424 */ /* 0x000fca00078e00ff */
[----:B-1----:R-:W-:-:S05]  /*0820*/  LOP3.LUT R2, R2, 0xff, R3, 0xb8, !PT ;  /* 0x000000ff02027812 */ /* 0x002fca00078eb803 */
[----:B------:R1:W-:Y:S02]  /*0830*/  STS [UR8+0x38], R2 ;  /* 0x00003802ff007988 */ /* 0x0003e40008000808 */
.L_x_19:
[----:B------:R-:W-:Y:S05]  /*0840*/  BSYNC B1 ;  /* 0x0000000000017941 */ /* 0x000fea0003800000 */
.L_x_18:
[----:B------:R1:W-:Y:S02]  /*0850*/  @!P2 STS [UR8+0x20], R5 ;  /* 0x00002005ff00a988 */ /* 0x0003e40008000808 */
.L_x_20:
[----:B------:R-:W-:Y:S05]  /*0860*/  BSYNC B2 ;  /* 0x0000000000027941 */ /* 0x000fea0003800000 */
.L_x_17:
[----:B------:R-:W-:Y:S05]  /*0870*/  WARPSYNC.ALL ;  /* 0x0000000000007948 */ /* 0x000fea0003800000 */
[----:B-1----:R-:W1:Y:S01]  /*0880*/  LDC R5, c[0x0][0x22c] ;  /* 0x00008b00ff057b82 */ /* 0x002e620000000800 */
[----:B------:R-:W-:Y:S01]  /*0890*/  BSSY B2, `(.L_x_21) ;  /* 0x000000b000027945 */ /* 0x000fe20003800000 */
[----:B-1----:R-:W-:-:S03]  /*08a0*/  VIADD R5, R5, 0xffffffff ;  /* 0xffffffff05057836 */ /* 0x002fc60000000000 */
[----:B------:R-:W-:Y:S05]  /*08b0*/  @P2 BRA `(.L_x_22) ;  /* 0x0000000000202947 */ /* 0x000fea0003800000 */
[----:B---345:R-:W1:Y:S01]  /*08c0*/  LDS R2, [UR8+0x1c] ;  /* 0x00001c08ff027984 */ /* 0x038e620008000800 */
[----:B------:R-:W3:Y:S03]  /*08d0*/  LDC.64 R10, c[0x0][0x240] ;  /* 0x00009000ff0a7b82 */ /* 0x000ee60000000a00 */
[----:B------:R4:W-:Y:S01]  /*08e0*/  STS [UR8+0x24], R5 ;  /* 0x00002405ff007988 */ /* 0x0009e20008000808 */
[--C-:B---3--:R-:W-:Y:S02]  /*08f0*/  SHF.R.U32.HI R9, RZ, 0x4, R11.reuse ;  /* 0x00000004ff097819 */ /* 0x108fe4000001160b */
[----:B------:R-:W-:-:S05]  /*0900*/  SHF.R.U64 R3, R10, 0x4, R11 ;  /* 0x000000040a037819 */ /* 0x000fca000000120b */
[----:B------:R4:W-:Y:S01]  /*0910*/  STS [UR8+0xc], R3 ;  /* 0x00000c03ff007988 */ /* 0x0009e20008000808 */
[----:B-1----:R-:W-:-:S05]  /*0920*/  LOP3.LUT R2, R2, 0xf, R9, 0xb8, !PT ;  /* 0x0000000f02027812 */ /* 0x002fca00078eb809 */
[----:B------:R4:W-:Y:S02]  /*0930*/  STS [UR8+0x1c], R2 ;  /* 0x00001c02ff007988 */ /* 0x0009e40008000808 */
.L_x_22:
[----:B------:R-:W-:Y:S05]  /*0940*/  BSYNC B2 ;  /* 0x0000000000027941 */ /* 0x000fea0003800000 */
.L_x_21:
[----:B------:R-:W-:Y:S04]  /*0950*/  BSSY B3, `(.L_x_23) ;  /* 0x000001d000037945 */ /* 0x000fe80003800000 */
[----:B------:R-:W-:Y:S04]  /*0960*/  BSSY B2, `(.L_x_24) ;  /* 0x0000018000027945 */ /* 0x000fe80003800000 */
[----:B------:R-:W-:Y:S05]  /*0970*/  @P2 BRA `(.L_x_25) ;  /* 0x00000000001c2947 */ /* 0x000fea0003800000 */
[----:B---345:R-:W1:Y:S02]  /*0980*/  LDS R2, [UR8+0x34] ;  /* 0x00003408ff027984 */ /* 0x038e640008000800 */
[----:B-1----:R-:W-:-:S05]  /*0990*/  LOP3.LUT R2, R2, 0x7, RZ, 0xb8, !PT ;  /* 0x0000000702027812 */ /* 0x002fca00078eb8ff */
[----:B------:R1:W-:Y:S01]  /*09a0*/  STS [UR8+0x34], R2 ;  /* 0x00003402ff007988 */ /* 0x0003e20008000808 */
[----:B------:R-:W-:Y:S05]  /*09b0*/  @P2 BRA `(.L_x_26) ;  /* 0x00000000001c2947 */ /* 0x000fea0003800000 */
[----:B-1----:R-:W1:Y:S02]  /*09c0*/  LDS R2, [UR8+0x34] ;  /* 0x00003408ff027984 */ /* 0x002e640008000800 */
[----:B-1----:R-:W-:-:S05]  /*09d0*/  LOP3.LUT R2, R2, 0x38, RZ, 0xb8, !PT ;  /* 0x0000003802027812 */ /* 0x002fca00078eb8ff */
[----:B------:R1:W-:Y:S02]  /*09e0*/  STS [UR8+0x34], R2 ;  /* 0x00003402ff007988 */ /* 0x0003e40008000808 */
.L_x_25:
[----:B------:R-:W-:Y:S05]  /*09f0*/  @P2 BRA `(.L_x_27) ;  /* 0x00000000001c2947 */ /* 0x000fea0003800000 */
[----:B-1-345:R-:W1:Y:S02]  /*0a00*/  LDS R2, [UR8+0x8] ;  /* 0x00000808ff027984 */ /* 0x03ae640008000800 */
[----:B-1----:R-:W-:-:S05]  /*0a10*/  LOP3.LUT R2, R2, 0x780, RZ, 0xb8, !PT ;  /* 0x0000078002027812 */ /* 0x002fca00078eb8ff */
[----:B------:R3:W-:Y:S02]  /*0a20*/  STS [UR8+0x8], R2 ;  /* 0x00000802ff007988 */ /* 0x0007e40008000808 */
.L_x_26:
[----:B------:R-:W-:Y:S05]  /*0a30*/  @P2 BRA `(.L_x_28) ;  /* 0x0000000000282947 */ /* 0x000fea0003800000 */
[----:B-1-3--:R-:W1:Y:S02]  /*0a40*/  LDS R2, [UR8+0x8] ;  /* 0x00000808ff027984 */ /* 0x00ae640008000800 */
[----:B-1----:R-:W-:-:S05]  /*0a50*/  LOP3.LUT R2, R2, 0x1800, RZ, 0xb8, !PT ;  /* 0x0000180002027812 */ /* 0x002fca00078eb8ff */
[----:B------:R1:W-:Y:S02]  /*0a60*/  STS [UR8+0x8], R2 ;  /* 0x00000802ff007988 */ /* 0x0003e40008000808 */
.L_x_27:
[----:B------:R-:W-:Y:S05]  /*0a70*/  @P2 BREAK B2 ;  /* 0x0000000000022942 */ /* 0x000fea0003800000 */
[----:B------:R-:W-:Y:S05]  /*0a80*/  @P2 BRA `(.L_x_29) ;  /* 0x0000000000242947 */ /* 0x000fea0003800000 */
[----:B-1-345:R-:W1:Y:S01]  /*0a90*/  LDS R2, [UR8+0x8] ;  /* 0x00000808ff027984 */ /* 0x03ae620008000800 */
[----:B------:R-:W-:-:S05]  /*0aa0*/  IMAD.MOV.U32 R3, RZ, RZ, 0x6000 ;  /* 0x00006000ff037424 */ /* 0x000fca00078e00ff */
[----:B-1----:R-:W-:-:S04]  /*0ab0*/  LOP3.LUT R2, R2, 0x2000, R3, 0xd8, !PT ;  /* 0x0000200002027812 */ /* 0x002fc800078ed803 */
[----:B------:R-:W-:-:S05]  /*0ac0*/  LOP3.LUT R2, R2, 0x400000, RZ, 0xb8, !PT ;  /* 0x0040000002027812 */ /* 0x000fca00078eb8ff */
[----:B------:R4:W-:Y:S02]  /*0ad0*/  STS [UR8+0x8], R2 ;  /* 0x00000802ff007988 */ /* 0x0009e40008000808 */
.L_x_28:
[----:B------:R-:W-:Y:S05]  /*0ae0*/  BSYNC B2 ;  /* 0x0000000000027941 */ /* 0x000fea0003800000 */
.L_x_24:
[----:B-1-34-:R-:W1:Y:S02]  /*0af0*/  @!P2 LDS R2, [UR8+0x8] ;  /* 0x00000808ff02a984 */ /* 0x01ae640008000800 */
[----:B-1----:R-:W-:-:S05]  /*0b00*/  @!P2 LOP3.LUT R2, R2, 0x8000, RZ, 0xb8, !PT ;  /* 0x000080000202a812 */ /* 0x002fca00078eb8ff */
[----:B------:R1:W-:Y:S02]  /*0b10*/  @!P2 STS [UR8+0x8], R2 ;  /* 0x00000802ff00a988 */ /* 0x0003e40008000808 */
.L_x_29:
[----:B------:R-:W-:Y:S05]  /*0b20*/  BSYNC B3 ;  /* 0x0000000000037941 */ /* 0x000fea0003800000 */
.L_x_23:
[----:B------:R-:W-:Y:S05]  /*0b30*/  WARPSYNC.ALL ;  /* 0x0000000000007948 */ /* 0x000fea0003800000 */
[----:B------:R-:W-:-:S04]  /*0b40*/  UIADD3 UR27, UR5, 0x80, URZ ;  /* 0x00000080051b7890 */ /* 0x000fc8000fffe03f */
[----:B------:R-:W-:-:S04]  /*0b50*/  UIADD3 UR26, UP0, UR27, UR28, URZ ;  /* 0x0000001c1b1a7290 */ /* 0x000fc8000ff1e03f */
[----:B------:R-:W-:Y:S01]  /*0b60*/  ULEA.HI.X.SX32 UR27, UR27, UR29, 0x1, UP0 ;  /* 0x0000001d1b1b7291 */ /* 0x000fe200080f0e3f */
[----:B------:R-:W-:Y:S11]  /*0b70*/  @P0 BRA `(.L_x_30) ;  /* 0x0000000000280947 */ /* 0x000ff60003800000 */
[----:B-1-345:R-:W1:Y:S01]  /*0b80*/  S2R R2, SR_LANEID ;  /* 0x0000000000027919 */ /* 0x03ae620000000000 */
[----:B------:R-:W-:Y:S05]  /*0b90*/  WARPSYNC.ALL ;  /* 0x0000000000007948 */ /* 0x000fea0003800000 */
[----:B-1----:R-:W-:-:S05]  /*0ba0*/  IMAD.SHL.U32 R8, R2, 0x4, RZ ;  /* 0x0000000402087824 */ /* 0x002fca00078e00ff */
[----:B------:R-:W1:Y:S01]  /*0bb0*/  LDS R9, [R8+UR8] ;  /* 0x0000000808097984 */ /* 0x000e620008000800 */
[----:B------:R-:W-:-:S05]  /*0bc0*/  IADD3 R2, P1, R8, UR26, RZ ;  /* 0x0000001a08027c10 */ /* 0x000fca000ff3e0ff */
[----:B------:R-:W-:-:S05]  /*0bd0*/  IMAD.X R3, RZ, RZ, UR27, P1 ;  /* 0x0000001bff037e24 */ /* 0x000fca00088e06ff */
[----:B-1----:R1:W3:Y:S01]  /*0be0*/  ATOMG.E.EXCH.STRONG.GPU PT, RZ, [R2], R9 ;  /* 0x0000000902ff73a8 */ /* 0x0022e200041ee100 */
[----:B------:R-:W-:-:S04]  /*0bf0*/  DEPBAR {5,4,3,2,1,0} ;  /* 0x0000003f0000791a */ /* 0x000fc80000000000 */
[----:B------:R1:W-:Y:S01]  /*0c00*/  UTMACCTL.IV [UR26] ;  /* 0x000000001a0079b9 */ /* 0x0003e20008000000 */
[----:B------:R-:W-:Y:S01]  /*0c10*/  NOP ;  /* 0x0000000000007918 */ /* 0x000fe20000000000 */
.L_x_30:
[----:B------:R-:W-:Y:S05]  /*0c20*/  @P0 BRA `(.L_x_31) ;  /* 0x00000000000c0947 */ /* 0x000fea0003800000 */
[----:B------:R0:W-:Y:S01]  /*0c30*/  UTMACMDFLUSH ;  /* 0x00000000000079b7 */ /* 0x0001e20000000000 */
[----:B------:R-:W-:Y:S05]  /*0c40*/  @P0 BRA `(.L_x_31) ;  /* 0x0000000000040947 */ /* 0x000fea0003800000 */
[----:B------:R-:W-:-:S04]  /*0c50*/  DEPBAR.LE SB0, 0x0 ;  /* 0x000080000000791a */ /* 0x000fc80000000000 */
.L_x_31:
[----:B------:R-:W-:Y:S05]  /*0c60*/  WARPSYNC.ALL ;  /* 0x0000000000007948 */ /* 0x000fea0003800000 */
[----:B---3--:R-:W-:Y:S06]  /*0c70*/  BAR.SYNC.DEFER_BLOCKING 0x0 ;  /* 0x0000000000007b1d */ /* 0x008fec0000010000 */
[----:B------:R-:W-:Y:S02]  /*0c80*/  BSSY B3, `(.L_x_32) ;  /* 0x000000b000037945 */ /* 0x000fe40003800000 */
[----:B------:R-:W-:Y:S06]  /*0c90*/  BAR.SYNC.DEFER_BLOCKING 0x0 ;  /* 0x0000000000007b1d */ /* 0x000fec0000010000 */
[----:B------:R3:W-:Y:S01]  /*0ca0*/  @!P0 STS [R4], RZ ;  /* 0x000000ff04008388 */ /* 0x0007e20000000800 */
[----:B------:R-:W-:Y:S01]  /*0cb0*/  NOP ;  /* 0x0000000000007918 */ /* 0x000fe20000000000 */
[----:B------:R-:W-:Y:S05]  /*0cc0*/  @P2 BRA `(.L_x_33) ;  /* 0x0000000000182947 */ /* 0x000fea0003800000 */
[----:B-1--45:R-:W1:Y:S01]  /*0cd0*/  LDS R2, [UR8+0x8] ;  /* 0x00000808ff027984 */ /* 0x032e620008000800 */
[----:B------:R-:W4:Y:S01]  /*0ce0*/  LDC.64 R8, c[0x0][0x220] ;  /* 0x00008800ff087b82 */ /* 0x000f220000000a00 */
[----:B------:R-:W-:Y:S02]  /*0cf0*/  IMAD.MOV.U32 R3, RZ, RZ, 0x70 ;  /* 0x00000070ff037424 */ /* 0x000fe400078e00ff */
[----:B----4-:R4:W-:Y:S03]  /*0d00*/  STS.64 [UR8], R8 ;  /* 0x00000008ff007988 */ /* 0x0109e60008000a08 */
[----:B-1----:R-:W-:-:S05]  /*0d10*/  LOP3.LUT R2, R2, 0x10, R3, 0xd8, !PT ;  /* 0x0000001002027812 */ /* 0x002fca00078ed803 */
[----:B------:R4:W-:Y:S02]  /*0d20*/  STS [UR8+0x8], R2 ;  /* 0x00000802ff007988 */ /* 0x0009e40008000808 */
.L_x_33:
[----:B-1----:R-:W-:Y:S05]  /*0d30*/  BSYNC B3 ;  /* 0x0000000000037941 */ /* 0x002fea0003800000 */
.L_x_32:
[----:B------:R-:W-:Y:S04]  /*0d40*/  BSSY B3, `(.L_x_34) ;  /* 0x0000033000037945 */ /* 0x000fe80003800000 */
[----:B------:R-:W-:Y:S04]  /*0d50*/  BSSY B4, `(.L_x_35) ;  /* 0x000002e000047945 */ /* 0x000fe80003800000 */
[----:B------:R-:W-:Y:S05]  /*0d60*/  @P2 BRA `(.L_x_36) ;  /* 0x0000000000242947 */ /* 0x000fea0003800000 */
[----:B----45:R-:W1:Y:S01]  /*0d70*/  LDS R2, [UR8+0x34] ;  /* 0x00003408ff027984 */ /* 0x030e620008000800 */
[----:B------:R-:W-:-:S05]  /*0d80*/  IMAD.MOV.U32 R3, RZ, RZ, 0x7f000000 ;  /* 0x7f000000ff037424 */ /* 0x000fca00078e00ff */
[----:B-1----:R-:W-:-:S05]  /*0d90*/  LOP3.LUT R2, R2, 0xff000000, R3, 0xb8, !PT ;  /* 0xff00000002027812 */ /* 0x002fca00078eb803 */
[----:B------:R1:W-:Y:S01]  /*0da0*/  STS [UR8+0x34], R2 ;  /* 0x00003402ff007988 */ /* 0x0003e20008000808 */
[----:B------:R-:W-:Y:S05]  /*0db0*/  @P2 BRA `(.L_x_37) ;  /* 0x0000000000182947 */ /* 0x000fea0003800000 */
[----:B-1----:R-:W1:Y:S01]  /*0dc0*/  LDS R2, [UR8+0x38] ;  /* 0x00003808ff027984 */ /* 0x002e620008000800 */
[----:B------:R-:W-:-:S05]  /*0dd0*/  IMAD.MOV.U32 R3, RZ, RZ, 0x7f ;  /* 0x0000007fff037424 */ /* 0x000fca00078e00ff */
[----:B-1----:R-:W-:-:S05]  /*0de0*/  LOP3.LUT R2, R2, 0xff, R3, 0xb8, !PT ;  /* 0x000000ff02027812 */ /* 0x002fca00078eb803 */
[----:B------:R1:W-:Y:S02]  /*0df0*/  STS [UR8+0x38], R2 ;  /* 0x00003802ff007988 */ /* 0x0003e40008000808 */
.L_x_36:
[----:B------:R-:W-:Y:S05]  /*0e00*/  @P2 BRA `(.L_x_38) ;  /* 0x00000000000c2947 */ /* 0x000fea0003800000 */
[----:B------:R1:W-:Y:S02]  /*0e10*/  STS [UR8+0x20], R5 ;  /* 0x00002005ff007988 */ /* 0x0003e40008000808 */
.L_x_37:
[----:B------:R-:W-:Y:S05]  /*0e20*/  @P2 BRA `(.L_x_39) ;  /* 0x0000000000242947 */ /* 0x000fea0003800000 */
[----:B------:R1:W-:Y:S02]  /*0e30*/  STS [UR8+0x24], R6 ;  /* 0x00002406ff007988 */ /* 0x0003e40008000808 */
.L_x_38:
[----:B------:R-:W-:Y:S05]  /*0e40*/  @P2 BRA `(.L_x_40) ;  /* 0x00000000002c2947 */ /* 0x000fea0003800000 */
[----:B-1--45:R-:W1:Y:S01]  /*0e50*/  LDS R2, [UR8+0x1c] ;  /* 0x00001c08ff027984 */ /* 0x032e620008000800 */
[----:B------:R-:W4:Y:S02]  /*0e60*/  LDC.64 R8, c[0x0][0x248] ;  /* 0x00009200ff087b82 */ /* 0x000f240000000a00 */
[--C-:B----4-:R-:W-:Y:S02]  /*0e70*/  SHF.R.U32.HI R5, RZ, 0x4, R9.reuse ;  /* 0x00000004ff057819 */ /* 0x110fe40000011609 */
[----:B------:R-:W-:-:S05]  /*0e80*/  SHF.R.U64 R3, R8, 0x4, R9 ;  /* 0x0000000408037819 */ /* 0x000fca0000001209 */
[----:B------:R4:W-:Y:S01]  /*0e90*/  STS [UR8+0xc], R3 ;  /* 0x00000c03ff007988 */ /* 0x0009e20008000808 */
[----:B-1----:R-:W-:-:S05]  /*0ea0*/  LOP3.LUT R2, R2, 0xf, R5, 0xb8, !PT ;  /* 0x0000000f02027812 */ /* 0x002fca00078eb805 */
[----:B------:R4:W-:Y:S02]  /*0eb0*/  STS [UR8+0x1c], R2 ;  /* 0x00001c02ff007988 */ /* 0x0009e40008000808 */
.L_x_39:
[----:B------:R-:W-:Y:S05]  /*0ec0*/  @P2 BRA `(.L_x_41) ;  /* 0x00000000001c2947 */ /* 0x000fea0003800000 */
[----:B-1--45:R-:W1:Y:S02]  /*0ed0*/  LDS R2, [UR8+0x34] ;  /* 0x00003408ff027984 */ /* 0x032e640008000800 */
[----:B-1----:R-:W-:-:S05]  /*0ee0*/  LOP3.LUT R2, R2, 0x7, RZ, 0xb8, !PT ;  /* 0x0000000702027812 */ /* 0x002fca00078eb8ff */
[----:B------:R1:W-:Y:S02]  /*0ef0*/  STS [UR8+0x34], R2 ;  /* 0x00003402ff007988 */ /* 0x0003e40008000808 */
.L_x_40:
[----:B------:R-:W-:Y:S05]  /*0f00*/  @P2 BRA `(.L_x_42) ;  /* 0x00000000001c2947 */ /* 0x000fea0003800000 */
[----:B-1--45:R-:W1:Y:S02]  /*0f10*/  LDS R2, [UR8+0x34] ;  /* 0x00003408ff027984 */ /* 0x032e640008000800 */
[----:B-1----:R-:W-:-:S05]  /*0f20*/  LOP3.LUT R2, R2, 0x38, RZ, 0xb8, !PT ;  /* 0x0000003802027812 */ /* 0x002fca00078eb8ff */
[----:B------:R1:W-:Y:S02]  /*0f30*/  STS [UR8+0x34], R2 ;  /* 0x00003402ff007988 */ /* 0x0003e40008000808 */
.L_x_41:
[----:B------:R-:W-:Y:S05]  /*0f40*/  @P2 BRA `(.L_x_43) ;  /* 0x00000000001c2947 */ /* 0x000fea0003800000 */
[----:B-1--45:R-:W1:Y:S02]  /*0f50*/  LDS R2, [UR8+0x8] ;  /* 0x00000808ff027984 */ /* 0x032e640008000800 */
[----:B-1----:R-:W-:-:S05]  /*0f60*/  LOP3.LUT R2, R2, 0x780, RZ, 0xb8, !PT ;  /* 0x0000078002027812 */ /* 0x002fca00078eb8ff */
[----:B------:R1:W-:Y:S02]  /*0f70*/  STS [UR8+0x8], R2 ;  /* 0x00000802ff007988 */ /* 0x0003e40008000808 */
.L_x_42:
[----:B------:R-:W-:Y:S05]  /*0f80*/  @P2 BRA `(.L_x_44) ;  /* 0x0000000000282947 */ /* 0x000fea0003800000 */
[----:B-1--45:R-:W1:Y:S02]  /*0f90*/  LDS R2, [UR8+0x8] ;  /* 0x00000808ff027984 */ /* 0x032e640008000800 */
[----:B-1----:R-:W-:-:S05]  /*0fa0*/  LOP3.LUT R2, R2, 0x1800, RZ, 0xb8, !PT ;  /* 0x0000180002027812 */ /* 0x002fca00078eb8ff */
[----:B------:R1:W-:Y:S02]  /*0fb0*/  STS [UR8+0x8], R2 ;  /* 0x00000802ff007988 */ /* 0x0003e40008000808 */
.L_x_43:
[----:B------:R-:W-:Y:S05]  /*0fc0*/  @P2 BREAK B4 ;  /* 0x0000000000042942 */ /* 0x000fea0003800000 */
[----:B------:R-:W-:Y:S05]  /*0fd0*/  @P2 BRA `(.L_x_45) ;  /* 0x0000000000242947 */ /* 0x000fea0003800000 */
[----:B-1--45:R-:W1:Y:S01]  /*0fe0*/  LDS R2, [UR8+0x8] ;  /* 0x00000808ff027984 */ /* 0x032e620008000800 */
[----:B------:R-:W-:-:S05]  /*0ff0*/  IMAD.MOV.U32 R3, RZ, RZ, 0x6000 ;  /* 0x00006000ff037424 */ /* 0x000fca00078e00ff */
[----:B-1----:R-:W-:-:S04]  /*1000*/  LOP3.LUT R2, R2, 0x6000, R3, 0xd8, !PT ;  /* 0x0000600002027812 */ /* 0x002fc800078ed803 */
[----:B------:R-:W-:-:S05]  /*1010*/  LOP3.LUT R2, R2, 0x400000, RZ, 0xb8, !PT ;  /* 0x0040000002027812 */ /* 0x000fca00078eb8ff */
[----:B------:R1:W-:Y:S02]  /*1020*/  STS [UR8+0x8], R2 ;  /* 0x00000802ff007988 */ /* 0x0003e40008000808 */
.L_x_44:
[----:B------:R-:W-:Y:S05]  /*1030*/  BSYNC B4 ;  /* 0x0000000000047941 */ /* 0x000fea0003800000 */
.L_x_35:
[----:B-1--45:R-:W1:Y:S02]  /*1040*/  @!P2 LDS R2, [UR8+0x8] ;  /* 0x00000808ff02a984 */ /* 0x032e640008000800 */
[----:B-1----:R-:W-:-:S05]  /*1050*/  @!P2 LOP3.LUT R2, R2, 0x8000, RZ, 0xb8, !PT ;  /* 0x000080000202a812 */ /* 0x002fca00078eb8ff */
[----:B------:R1:W-:Y:S02]  /*1060*/  @!P2 STS [UR8+0x8], R2 ;  /* 0x00000802ff00a988 */ /* 0x0003e40008000808 */
.L_x_45:
[----:B------:R-:W-:Y:S05]  /*1070*/  BSYNC B3 ;  /* 0x0000000000037941 */ /* 0x000fea0003800000 */
.L_x_34:
[----:B------:R-:W-:Y:S05]  /*1080*/  WARPSYNC.ALL ;  /* 0x0000000000007948 */ /* 0x000fea0003800000 */
[----:B------:R-:W-:Y:S01]  /*1090*/  UIADD3 UR5, UR5, 0x100, URZ ;  /* 0x0000010005057890 */ /* 0x000fe2000fffe03f */
[----:B------:R-:W-:Y:S02]  /*10a0*/  ISETP.GE.AND P1, PT, R12, 0x1, PT ;  /* 0x000000010c00780c */ /* 0x000fe40003f26270 */
[----:B------:R-:W-:Y:S02]  /*10b0*/  CS2R R88, SRZ ;  /* 0x0000000000587805 */ /* 0x000fe4000001ff00 */
[----:B------:R-:W-:Y:S01]  /*10c0*/  CS2R R90, SRZ ;  /* 0x00000000005a7805 */ /* 0x000fe2000001ff00 */
[----:B------:R-:W-:Y:S01]  /*10d0*/  UIADD3 UR28, UP0, UR5, UR28, URZ ;  /* 0x0000001c051c7290 */ /* 0x000fe2000ff1e03f */
[----:B------:R-:W-:-:S02]  /*10e0*/  CS2R R92, SRZ ;  /* 0x00000000005c7805 */ /* 0x000fc4000001ff00 */
[----:B------:R-:W-:Y:S02]  /*10f0*/  CS2R R94, SRZ ;  /* 0x00000000005e7805 */ /* 0x000fe4000001ff00 */
[----:B------:R-:W-:Y:S01]  /*1100*/  CS2R R96, SRZ ;  /* 0x0000000000607805 */ /* 0x000fe2000001ff00 */
[----:B------:R-:W-:Y:S01]  /*1110*/  ULEA.HI.X.SX32 UR29, UR5, UR29, 0x1, UP0 ;  /* 0x0000001d051d7291 */ /* 0x000fe200080f0e3f */
[----:B------:R-:W-:Y:S02]  /*1120*/  CS2R R98, SRZ ;  /* 0x0000000000627805 */ /* 0x000fe4000001ff00 */
[----:B------:R-:W-:Y:S02]  /*1130*/  CS2R R100, SRZ ;  /* 0x0000000000647805 */ /* 0x000fe4000001ff00 */
[----:B------:R-:W-:Y:S02]  /*1140*/  CS2R R102, SRZ ;  /* 0x0000000000667805 */ /* 0x000fe4000001ff00 */
[----:B------:R-:W-:-:S02]  /*1150*/  CS2R R104, SRZ ;  /* 0x0000000000687805 */ /* 0x000fc4000001ff00 */
[----:B------:R-:W-:Y:S02]  /*1160*/  CS2R R106, SRZ ;  /* 0x00000000006a7805 */ /* 0x000fe4000001ff00 */
[----:B------:R-:W-:Y:S02]  /*1170*/  CS2R R108, SRZ ;  /* 0x00000000006c7805 */ /* 0x000fe4000001ff00 */
        /* <DEDUP_REMOVED lines=41> */
[----:B------:R-:W-:Y:S01]  /*1410*/  CS2R R64, SRZ ;  /* 0x0000000000407805 */ /* 0x000fe2000001ff00 */
[----:B------:R-:W-:Y:S01]  /*1420*/  IMAD.MOV.U32 R66, RZ, RZ, RZ ;  /* 0x000000ffff427224 */ /* 0x000fe200078e00ff */
[----:B------:R-:W-:Y:S06]  /*1430*/  @P0 BRA `(.L_x_46) ;  /* 0x0000000000280947 */ /* 0x000fec0003800000 */
[----:B-1--45:R-:W2:Y:S01]  /*1440*/  S2R R2, SR_LANEID ;  /* 0x0000000000027919 */ /* 0x032ea20000000000 */
[----:B------:R-:W-:Y:S05]  /*1450*/  WARPSYNC.ALL ;  /* 0x0000000000007948 */ /* 0x000fea0003800000 */
[----:B--23--:R-:W-:-:S05]  /*1460*/  IMAD.SHL.U32 R4, R2, 0x4, RZ ;  /* 0x0000000402047824 */ /* 0x00cfca00078e00ff */
[----:B------:R-:W1:Y:S01]  /*1470*/  LDS R5, [R4+UR8] ;  /* 0x0000000804057984 */ /* 0x000e620008000800 */
[----:B------:R-:W-:-:S05]  /*1480*/  IADD3 R2, P3, R4, UR28, RZ ;  /* 0x0000001c04027c10 */ /* 0x000fca000ff7e0ff */
[----:B------:R-:W-:-:S05]  /*1490*/  IMAD.X R3, RZ, RZ, UR29, P3 ;  /* 0x0000001dff037e24 */ /* 0x000fca00098e06ff */
[----:B-1----:R1:W2:Y:S01]  /*14a0*/  ATOMG.E.EXCH.STRONG.GPU PT, RZ, [R2], R5 ;  /* 0x0000000502ff73a8 */ /* 0x0022a200041ee100 */
[----:B------:R-:W-:-:S04]  /*14b0*/  DEPBAR {5,4,3,2,1,0} ;  /* 0x0000003f0000791a */ /* 0x000fc80000000000 */
[----:B------:R1:W-:Y:S01]  /*14c0*/  UTMACCTL.IV [UR28] ;  /* 0x000000001c0079b9 */ /* 0x0003e20008000000 */
[----:B------:R-:W-:Y:S01]  /*14d0*/  NOP ;  /* 0x0000000000007918 */ /* 0x000fe20000000000 */
.L_x_46:
[----:B------:R-:W-:Y:S05]  /*14e0*/  @P0 BRA `(.L_x_47) ;  /* 0x00000000000c0947 */ /* 0x000fea0003800000 */
[----:B------:R0:W-:Y:S01]  /*14f0*/  UTMACMDFLUSH ;  /* 0x00000000000079b7 */ /* 0x0001e20000000000 */
[----:B------:R-:W-:Y:S05]  /*1500*/  @P0 BRA `(.L_x_47) ;  /* 0x0000000000040947 */ /* 0x000fea0003800000 */
[----:B------:R-:W-:-:S04]  /*1510*/  DEPBAR.LE SB0, 0x0 ;  /* 0x000080000000791a */ /* 0x000fc80000000000 */
.L_x_47:
[----:B------:R-:W-:Y:S05]  /*1520*/  WARPSYNC.ALL ;  /* 0x0000000000007948 */ /* 0x000fea0003800000 */
[----:B--2---:R-:W-:Y:S01]  /*1530*/  BAR.SYNC.DEFER_BLOCKING 0x0 ;  /* 0x0000000000007b1d */ /* 0x004fe20000010000 */
[----:B------:R-:W-:Y:S01]  /*1540*/  USHF.L.U32 UR19, UR31, 0x7, URZ ;  /* 0x000000071f137899 */ /* 0x000fe2000800063f */
[----:B------:R-:W-:Y:S01]  /*1550*/  IMAD.MOV.U32 R67, RZ, RZ, RZ ;  /* 0x000000ffff437224 */ /* 0x000fe200078e00ff */
[----:B------:R-:W-:Y:S02]  /*1560*/  CS2R R68, SRZ ;  /* 0x0000000000447805 */ /* 0x000fe4000001ff00 */
[----:B------:R-:W-:-:S02]  /*1570*/  CS2R R70, SRZ ;  /* 0x0000000000467805 */ /* 0x000fc4000001ff00 */
[----:B------:R-:W-:Y:S01]  /*1580*/  CS2R R72, SRZ ;  /* 0x0000000000487805 */ /* 0x000fe2000001ff00 */
[----:B------:R-:W-:Y:S01]  /*1590*/  VOTEU.ALL UP0, P2 ;  /* 0x00000000003f7886 */ /* 0x000fe20001000000 */
[----:B------:R-:W-:Y:S01]  /*15a0*/  UMOV UR6, 0x1 ;  /* 0x0000000100067882 */ /* 0x000fe20000000000 */
[----:B------:R-:W-:Y:S01]  /*15b0*/  VOTEU.ALL UP1, P2 ;  /* 0x00000000003f7886 */ /* 0x000fe20001020000 */
[----:B------:R-:W-:Y:S01]  /*15c0*/  VOTEU.ALL UP2, P2 ;  /* 0x00000000003f7886 */ /* 0x000fe20001040000 */
[----:B------:R-:W-:Y:S01]  /*15d0*/  VOTEU.ALL UP3, P2 ;  /* 0x00000000003f7886 */ /* 0x000fe20001060000 */
[----:B------:R-:W-:-:S04]  /*15e0*/  @!UP0 UIADD3 UR10, -UR6, 0x100000, URZ ;  /* 0x00100000060a8890 */ /* 0x000fc8000fffe13f */
[----:B------:R-:W-:Y:S02]  /*15f0*/  @!UP0 USHF.L.U32 UR11, UR10, 0xb, URZ ;  /* 0x0000000b0a0b8899 */ /* 0x000fe4000800063f */
[----:B------:R-:W-:Y:S01]  /*1600*/  @!UP0 USHF.L.U32 UR10, UR10, 0x1, URZ ;  /* 0x000000010a0a8899 */ /* 0x000fe2000800063f */
[----:B------:R-:W-:Y:S01]  /*1610*/  CS2R R74, SRZ ;  /* 0x00000000004a7805 */ /* 0x000fe2000001ff00 */
        /* <DEDUP_REMOVED lines=12> */
[----:B------:R-:W-:Y:S01]  /*16e0*/  VOTEU.ALL UP0, P2 ;  /* 0x00000000003f7886 */ /* 0x000fe20001000000 */
[----:B------:R-:W-:Y:S02]  /*16f0*/  CS2R R82, SRZ ;  /* 0x0000000000527805 */ /* 0x000fe4000001ff00 */
[----:B------:R-:W-:Y:S02]  /*1700*/  CS2R R84, SRZ ;  /* 0x0000000000547805 */ /* 0x000fe4000001ff00 */
[----:B------:R-:W-:Y:S01]  /*1710*/  CS2R R86, SRZ ;  /* 0x0000000000567805 */ /* 0x000fe2000001ff00 */
[----:B------:R-:W2:Y:S02]  /*1720*/  FENCE.VIEW.ASYNC.S ;  /* 0x00000000000073c6 */ /* 0x000ea40000000000 */
[----:B--2---:R-:W2:Y:S02]  /*1730*/  @!UP0 SYNCS.EXCH.64 URZ, [UR8+0x8000], UR10 ;  /* 0x0080000a083f85b2 */ /* 0x004ea40008000100 */
[----:B--2---:R-:W-:Y:S06]  /*1740*/  BAR.SYNC.DEFER_BLOCKING 0x0 ;  /* 0x0000000000007b1d */ /* 0x004fec0000010000 */
[----:B------:R-:W2:Y:S02]  /*1750*/  @!UP1 SYNCS.EXCH.64 URZ, [UR8+0x8008], UR12 ;  /* 0x0080080c083f95b2 */ /* 0x000ea40008000100 */
[----:B--2---:R-:W-:Y:S06]  /*1760*/  BAR.SYNC.DEFER_BLOCKING 0x0 ;  /* 0x0000000000007b1d */ /* 0x004fec0000010000 */
[----:B------:R2:W4:Y:S02]  /*1770*/  @!UP2 SYNCS.EXCH.64 URZ, [UR8+0x8010], UR14 ;  /* 0x0080100e083fa5b2 */ /* 0x0005240008000100 */
[----:B----4-:R-:W-:Y:S01]  /*1780*/  BAR.SYNC.DEFER_BLOCKING 0x0 ;  /* 0x0000000000007b1d */ /* 0x010fe20000010000 */
[----:B--2---:R-:W-:-:S05]  /*1790*/  USHF.L.U32 UR15, UR30, 0x7, URZ ;  /* 0x000000071e0f7899 */ /* 0x004fca000800063f */
[----:B------:R2:W4:Y:S01]  /*17a0*/  @!UP3 SYNCS.EXCH.64 URZ, [UR8+0x8018], UR6 ;  /* 0x00801806083fb5b2 */ /* 0x0005220008000100 */
[----:B------:R-:W-:Y:S06]  /*17b0*/  @!P1 BRA `(.L_x_48) ;  /* 0x0000000400ec9947 */ /* 0x000fec0003800000 */
        /* <DEDUP_REMOVED lines=63> */
[----:B------:R-:W-:Y:S01]  /*1bb0*/  CS2R R86, SRZ ;  /* 0x0000000000567805 */ /* 0x000fe2000001ff00 */
[----:B------:R-:W-:Y:S01]  /*1bc0*/  UMOV UR5, URZ ;  /* 0x0000003f00057c82 */ /* 0x000fe20008000000 */
[----:B------:R-:W-:-:S05]  /*1bd0*/  UMOV UR18, URZ ;  /* 0x0000003f00127c82 */ /* 0x000fca0008000000 */
.L_x_50:
[----:B----4-:R-:W-:Y:S01]  /*1be0*/  BAR.SYNC.DEFER_BLOCKING 0x0 ;  /* 0x0000000000007b1d */ /* 0x010fe20000010000 */
[----:B------:R-:W-:Y:S01]  /*1bf0*/  ULEA UR32, UR5, UR8, 0x3 ;  /* 0x0000000805207291 */ /* 0x000fe2000f8e183f */
[----:B-1----:R-:W-:Y:S01]  /*1c00*/  @!P2 IMAD.MOV.U32 R3, RZ, RZ, 0x2000 ;  /* 0x00002000ff03a424 */ /* 0x002fe200078e00ff */
[----:B------:R-:W-:Y:S01]  /*1c10*/  ELECT P0, URZ, PT ;  /* 0x00000000003f782f */ /* 0x000fe20003800000 */
[----:B-----5:R-:W-:Y:S01]  /*1c20*/  IMAD.U32 R2, RZ, RZ, UR4 ;  /* 0x00000004ff027e24 */ /* 0x020fe2000f8e00ff */
[----:B------:R-:W-:Y:S02]  /*1c30*/  ULEA UR16, UR5, UR8, 0xc ;  /* 0x0000000805107291 */ /* 0x000fe4000f8e603f */
[C---:B------:R-:W-:Y:S02]  /*1c40*/  ISETP.LT.U32.AND P0, PT, R7.reuse, 0x20, P0 ;  /* 0x000000200700780c */ /* 0x040fe40000701070 */
[----:B------:R-:W-:Y:S02]  /*1c50*/  ELECT P1, URZ, PT ;  /* 0x00000000003f782f */ /* 0x000fe40003820000 */
[----:B------:R-:W-:Y:S01]  /*1c60*/  SHF.L.U32 R2, R2, 0x1f, RZ ;  /* 0x0000001f02027819 */ /* 0x000fe200000006ff */
[----:B------:R-:W-:Y:S01]  /*1c70*/  UIADD3 UR12, UR16, 0x4000, URZ ;  /* 0x00004000100c7890 */ /* 0x000fe2000fffe03f */
[----:B------:R-:W-:Y:S01]  /*1c80*/  ISETP.LT.U32.AND P1, PT, R7, 0x20, P1 ;  /* 0x000000200700780c */ /* 0x000fe20000f21070 */
[----:B------:R-:W-:Y:S01]  /*1c90*/  UMOV UR14, UR18 ;  /* 0x00000012000e7c82 */ /* 0x000fe20008000000 */
[----:B------:R-:W-:-:S02]  /*1ca0*/  USHF.R.U32.HI UR9, URZ, 0x4, UR16 ;  /* 0x000000043f097899 */ /* 0x000fc40008011610 */
[----:B------:R-:W-:Y:S02]  /*1cb0*/  USHF.R.U32.HI UR22, URZ, 0x4, UR12 ;  /* 0x000000043f167899 */ /* 0x000fe4000801160c */
[----:B------:R-:W-:Y:S01]  /*1cc0*/  USGXT.U32 UR9, UR9, 0xe ;  /* 0x0000000e0909789a */ /* 0x000fe20008000000 */
[----:B------:R-:W-:Y:S01]  /*1cd0*/  VOTEU.ANY UP0, P0 ;  /* 0x00000000003f7886 */ /* 0x000fe20000000100 */
[----:B------:R-:W-:Y:S01]  /*1ce0*/  VOTEU.ANY UP2, P0 ;  /* 0x00000000003f7886 */ /* 0x000fe20000040100 */
[----:B------:R-:W-:Y:S01]  /*1cf0*/  USGXT.U32 UR22, UR22, 0xe ;  /* 0x0000000e1616789a */ /* 0x000fe20008000000 */
[----:B------:R1:W-:Y:S01]  /*1d00*/  @!P2 SYNCS.ARRIVE.TRANS64 RZ, [UR32+0x8000], R3 ;  /* 0x00800003ffffa9a7 */ /* 0x0003e20008000020 */
[----:B------:R4:W-:Y:S06]  /*1d10*/  MEMBAR.ALL.CTA ;  /* 0x0000000000007992 */ /* 0x0009ec0000008000 */
[----:B----4-:R-:W4:Y:S01]  /*1d20*/  FENCE.VIEW.ASYNC.S ;  /* 0x00000000000073c6 */ /* 0x010f220000000000 */
[----:B------:R-:W-:Y:S01]  /*1d30*/  @UP0 UIADD3 UR17, UR32, 0x8000, URZ ;  /* 0x0000800020110890 */ /* 0x000fe2000fffe03f */
[----:B--2---:R-:W-:Y:S01]  /*1d40*/  @UP0 UMOV UR6, UR24 ;  /* 0x0000001800060c82 */ /* 0x004fe20008000000 */
[----:B------:R-:W-:Y:S01]  /*1d50*/  @UP0 UMOV UR7, UR25 ;  /* 0x0000001900070c82 */ /* 0x000fe20008000000 */
[----:B----4-:R-:W-:Y:S01]  /*1d60*/  VOTEU.ANY UP1, P1 ;  /* 0x00000000003f7886 */ /* 0x010fe20000820100 */
[----:B------:R-:W-:Y:S01]  /*1d70*/  VOTEU.ANY UP3, P1 ;  /* 0x00000000003f7886 */ /* 0x000fe20000860100 */
[----:B------:R-:W-:Y:S01]  /*1d80*/  UMOV UR20, UR9 ;  /* 0x0000000900147c82 */ /* 0x000fe20008000000 */
[----:B------:R-:W-:Y:S01]  /*1d90*/  UMOV UR21, 0xc0000010 ;  /* 0xc000001000157882 */ /* 0x000fe20000000000 */
[----:B------:R-:W-:Y:S01]  /*1da0*/  UMOV UR23, 0xc0000010 ;  /* 0xc000001000177882 */ /* 0x000fe20000000000 */
[----:B------:R-:W-:Y:S01]  /*1db0*/  @UP1 UIADD3 UR13, UR32, 0x8000, URZ ;  /* 0x00008000200d1890 */ /* 0x000fe2000fffe03f */
[----:B------:R-:W-:Y:S01]  /*1dc0*/  @UP1 UMOV UR10, UR26 ;  /* 0x0000001a000a1c82 */ /* 0x000fe20008000000 */
[----:B------:R-:W-:Y:S01]  /*1dd0*/  @UP1 UMOV UR11, UR27 ;  /* 0x0000001b000b1c82 */ /* 0x000fe20008000000 */
[----:B------:R-:W-:Y:S06]  /*1de0*/  BAR.SYNC.DEFER_BLOCKING 0x0 ;  /* 0x0000000000007b1d */ /* 0x000fec0000010000 */
[----:B------:R1:W-:Y:S02]  /*1df0*/  @UP2 UTMALDG.2D [UR16], [UR6] ;  /* 0x00000010060025b4 */ /* 0x0003e40008008000 */
[----:B------:R-:W-:Y:S06]  /*1e00*/  BAR.SYNC.DEFER_BLOCKING 0x0 ;  /* 0x0000000000007b1d */ /* 0x000fec0000010000 */
[----:B------:R1:W-:Y:S02]  /*1e10*/  @UP3 UTMALDG.2D [UR12], [UR10] ;  /* 0x0000000c0a0035b4 */ /* 0x0003e40008008000 */
[----:B------:R-:W-:Y:S06]  /*1e20*/  BAR.SYNC.DEFER_BLOCKING 0x0 ;  /* 0x0000000000007b1d */ /* 0x000fec0000010000 */
[----:B------:R-:W2:Y:S02]  /*1e30*/  SYNCS.PHASECHK.TRANS64.TRYWAIT P0, [UR32+0x8000], R2 ;  /* 0x00800002ff0075a7 */ /* 0x000ea40008000160 */
[----:B-12---:R-:W-:Y:S05]  /*1e40*/  @!P0 BRA `(.L_x_49) ;  /* 0x0000000800e88947 */ /* 0x006fea0003800000 */
.L_x_51:
[----:B------:R-:W1:Y:S01]  /*1e50*/  LDC R2, c[0x0][0x230] ;  /* 0x00008c00ff027b82 */ /* 0x000e620000000800 */
[----:B------:R-:W-:Y:S02]  /*1e60*/  WARPGROUP.DEPBAR.LE gsb0, 0x0 ;  /* 0x00008000000079c5 */ /* 0x000fe40000010000 */
[----:B------:R-:W-:Y:S01]  /*1e70*/  WARPGROUP.ARRIVE ;  /* 0x00000000000079c5 */ /* 0x000fe20000000000 */
[----:B------:R-:W-:Y:S02]  /*1e80*/  UIADD3 UR18, UR18, 0x20, URZ ;  /* 0x0000002012127890 */ /* 0x000fe4000fffe03f */
[----:B------:R-:W-:Y:S01]  /*1e90*/  UIADD3 UR5, UR5, 0x1, URZ ;  /* 0x0000000105057890 */ /* 0x000fe2000fffe03f */
[----:B------:R-:W-:Y:S02]  /*1ea0*/  UMOV UR6, UR9 ;  /* 0x0000000900067c82 */ /* 0x000fe40008000000 */
[----:B------:R-:W-:Y:S01]  /*1eb0*/  QGMMA.64x128x32.F32.E4M3.E4M3 R88, gdesc[UR20], R88 ;  /* 0x01e00000145879f3 */ /* 0x000fe20008700858 */
[----:B------:R-:W-:Y:S01]  /*1ec0*/  UMOV UR20, 0xffffff80 ;  /* 0xffffff8000147882 */ /* 0x000fe20000000000 */
[----:B------:R-:W-:Y:S01]  /*1ed0*/  UMOV UR21, 0x3fffffef ;  /* 0x3fffffef00157882 */ /* 0x000fe20000000000 */
[----:B------:R-:W-:Y:S01]  /*1ee0*/  UMOV UR7, URZ ;  /* 0x0000003f00077c82 */ /* 0x000fe20008000000 */
[----:B------:R-:W-:-:S02]  /*1ef0*/  UISETP.NE.U32.AND UP0, UPT, UR5, 0x4, UPT ;  /* 0x000000040500788c */ /* 0x000fc4000bf05070 */
[----:B------:R-:W-:Y:S02]  /*1f00*/  UIADD3.64 UR20, UR6, -UR20, URZ ;  /* 0x8000001406147297 */ /* 0x000fe4000fffe03f */
[----:B------:R-:W-:Y:S02]  /*1f10*/  USEL UR6, URZ, 0x1, UP0 ;  /* 0x000000013f067887 */ /* 0x000fe40008000000 */
[----:B------:R-:W-:Y:S02]  /*1f20*/  USEL UR5, UR5, URZ, UP0 ;  /* 0x0000003f05057287 */ /* 0x000fe40008000000 */
[----:B------:R-:W-:Y:S01]  /*1f30*/  ULOP3.LUT UR4, UR4, UR6, URZ, 0x3c, !UPT ;  /* 0x0000000604047292 */ /* 0x000fe2000f8e3c3f */
[----:B-1----:R-:W-:Y:S02]  /*1f40*/  ISETP.LE.AND P0, PT, R2, UR18, PT ;  /* 0x0000001202007c0c */ /* 0x002fe4000bf03270 */
[----:B------:R-:W-:Y:S11]  /*1f50*/  QGMMA.64x128x32.F32.E4M3.E4M3 R24, gdesc[UR20], R24, gsb0 ;  /* 0x01e00000141879f3 */ /* 0x000ff60008000818 */
[----:B------:R-:W-:Y:S05]  /*1f60*/  @!P0 BRA `(.L_x_50) ;  /* 0xfffffffc001c8947 */ /* 0x000fea000383ffff */
.L_x_48:
[----:B------:R-:W-:Y:S02]  /*1f70*/  WARPGROUP.DEPBAR.LE gsb0, 0x0 ;  /* 0x00008000000079c5 */ /* 0x000fe40000010000 */
[----:B----4-:R-:W-:Y:S01]  /*1f80*/  BAR.SYNC.DEFER_BLOCKING 0x0 ;  /* 0x0000000000007b1d */ /* 0x010fe20000010000 */
[C---:B-1---5:R-:W-:Y:S01]  /*1f90*/  IMAD.SHL.U32 R2, R0.reuse, 0x40, RZ ;  /* 0x0000004000027824 */ /* 0x062fe200078e00ff */
[C---:B------:R-:W-:Y:S01]  /*1fa0*/  LOP3.LUT R3, R0.reuse, 0x1c, RZ, 0xc0, !PT ;  /* 0x0000001c00037812 */ /* 0x040fe200078ec0ff */
[----:B---3--:R-:W-:Y:S01]  /*1fb0*/  IMAD.SHL.U32 R4, R0, 0x2, RZ ;  /* 0x0000000200047824 */ /* 0x008fe200078e00ff */
[----:B------:R-:W-:Y:S02]  /*1fc0*/  ELECT P0, URZ, PT ;  /* 0x00000000003f782f */ /* 0x000fe40003800000 */
[----:B------:R-:W-:Y:S01]  /*1fd0*/  F2FP.SATFINITE.E4M3.F32.PACK_AB_MERGE_C R88, R89, R88, RZ ;  /* 0x000000585958723e */ /* 0x000fe200048070ff */
[----:B------:R-:W-:Y:S01]  /*1fe0*/  UMOV UR9, UR15 ;  /* 0x0000000f00097c82 */ /* 0x000fe20008000000 */
[----:B------:R-:W-:Y:S01]  /*1ff0*/  LOP3.LUT R2, R2, 0x1800, RZ, 0xc0, !PT ;  /* 0x0000180002027812 */ /* 0x000fe200078ec0ff */
[----:B------:R-:W-:Y:S01]  /*2000*/  UMOV UR10, UR19 ;  /* 0x00000013000a7c82 */ /* 0x000fe20008000000 */
[----:B------:R-:W-:-:S02]  /*2010*/  LOP3.LUT R4, R4, 0x6, RZ, 0xc0, !PT ;  /* 0x0000000604047812 */ /* 0x000fc400078ec0ff */
[----:B------:R-:W-:Y:S01]  /*2020*/  F2FP.SATFINITE.E4M3.F32.PACK_AB_MERGE_C R90, R91, R90, RZ ;  /* 0x0000005a5b5a723e */ /* 0x000fe200048070ff */
[----:B------:R-:W-:Y:S01]  /*2030*/  IMAD R2, R3, 0x20, R2 ;  /* 0x0000002003027824 */ /* 0x000fe200078e0202 */
[----:B------:R-:W-:Y:S01]  /*2040*/  F2FP.SATFINITE.E4M3.F32.PACK_AB_MERGE_C R92, R93, R92, RZ ;  /* 0x0000005c5d5c723e */ /* 0x000fe200048070ff */
[----:B------:R-:W-:Y:S01]  /*2050*/  IMAD R3, R3, 0x4, R4 ;  /* 0x0000000403037824 */ /* 0x000fe200078e0204 */
[----:B------:R-:W-:Y:S02]  /*2060*/  F2FP.SATFINITE.E4M3.F32.PACK_AB_MERGE_C R94, R95, R94, RZ ;  /* 0x0000005e5f5e723e */ /* 0x000fe400048070ff */
[----:B------:R-:W-:Y:S01]  /*2070*/  F2FP.SATFINITE.E4M3.F32.PACK_AB_MERGE_C R24, R25, R24, RZ ;  /* 0x000000181918723e */ /* 0x000fe200048070ff */
[----:B------:R-:W-:Y:S01]  /*2080*/  IMAD.IADD R3, R2, 0x1, R3 ;  /* 0x0000000102037824 */ /* 0x000fe200078e0203 */
[----:B------:R-:W-:Y:S02]  /*2090*/  F2FP.SATFINITE.E4M3.F32.PACK_AB_MERGE_C R26, R27, R26, RZ ;  /* 0x0000001a1b1a723e */ /* 0x000fe400048070ff */
[----:B------:R-:W-:-:S02]  /*20a0*/  F2FP.SATFINITE.E4M3.F32.PACK_AB_MERGE_C R28, R29, R28, RZ ;  /* 0x0000001c1d1c723e */ /* 0x000fc400048070ff */
[----:B------:R-:W-:Y:S01]  /*20b0*/  F2FP.SATFINITE.E4M3.F32.PACK_AB_MERGE_C R30, R31, R30, RZ ;  /* 0x0000001e1f1e723e */ /* 0x000fe200048070ff */
[----:B------:R-:W1:Y:S02]  /*20c0*/  @!P2 SYNCS.CCTL.IV [UR8+0x8000] ;  /* 0x00800000ff00a9b1 */ /* 0x000e640008000008 */
[----:B-1----:R-:W-:Y:S01]  /*20d0*/  BAR.SYNC.DEFER_BLOCKING 0x0 ;  /* 0x0000000000007b1d */ /* 0x002fe20000010000 */
[----:B------:R-:W-:Y:S02]  /*20e0*/  F2FP.SATFINITE.E4M3.F32.PACK_AB_MERGE_C R96, R97, R96, RZ ;  /* 0x000000606160723e */ /* 0x000fe400048070ff */
[----:B------:R-:W-:Y:S02]  /*20f0*/  F2FP.SATFINITE.E4M3.F32.PACK_AB_MERGE_C R98, R99, R98, RZ ;  /* 0x000000626362723e */ /* 0x000fe400048070ff */
[----:B------:R-:W-:Y:S02]  /*2100*/  F2FP.SATFINITE.E4M3.F32.PACK_AB_MERGE_C R100, R101, R100, RZ ;  /* 0x000000646564723e */ /* 0x000fe400048070ff */
[----:B------:R-:W-:-:S02]  /*2110*/  F2FP.SATFINITE.E4M3.F32.PACK_AB_MERGE_C R102, R103, R102, RZ ;  /* 0x000000666766723e */ /* 0x000fc400048070ff */
[----:B------:R-:W-:Y:S02]  /*2120*/  F2FP.SATFINITE.E4M3.F32.PACK_AB_MERGE_C R32, R33, R32, RZ ;  /* 0x000000202120723e */ /* 0x000fe400048070ff */
[----:B------:R-:W-:Y:S02]  /*2130*/  F2FP.SATFINITE.E4M3.F32.PACK_AB_MERGE_C R34, R35, R34, RZ ;  /* 0x000000222322723e */ /* 0x000fe400048070ff */
[----:B------:R-:W-:Y:S02]  /*2140*/  F2FP.SATFINITE.E4M3.F32.PACK_AB_MERGE_C R36, R37, R36, RZ ;  /* 0x000000242524723e */ /* 0x000fe400048070ff */
[----:B------:R-:W-:Y:S02]  /*2150*/  F2FP.SATFINITE.E4M3.F32.PACK_AB_MERGE_C R38, R39, R38, RZ ;  /* 0x000000262726723e */ /* 0x000fe400048070ff */
[----:B------:R-:W-:Y:S02]  /*2160*/  ISETP.LT.U32.AND P0, PT, R7, 0x20, P0 ;  /* 0x000000200700780c */ /* 0x000fe40000701070 */
[----:B------:R-:W-:-:S02]  /*2170*/  LOP3.LUT R5, R3, 0x10, RZ, 0x3c, !PT ;  /* 0x0000001003057812 */ /* 0x000fc400078e3cff */
[----:B------:R-:W-:Y:S02]  /*2180*/  F2FP.SATFINITE.E4M3.F32.PACK_AB_MERGE_C R104, R105, R104, RZ ;  /* 0x000000686968723e */ /* 0x000fe400048070ff */
[----:B------:R-:W-:Y:S01]  /*2190*/  F2FP.SATFINITE.E4M3.F32.PACK_AB_MERGE_C R106, R107, R106, RZ ;  /* 0x0000006a6b6a723e */ /* 0x000fe200048070ff */
[----:B------:R-:W1:Y:S02]  /*21a0*/  @!P2 SYNCS.CCTL.IV [UR8+0x8008] ;  /* 0x00800800ff00a9b1 */ /* 0x000e640008000008 */
[----:B-1----:R-:W-:Y:S01]  /*21b0*/  BAR.SYNC.DEFER_BLOCKING 0x0 ;  /* 0x0000000000007b1d */ /* 0x002fe20000010000 */
[----:B------:R-:W-:Y:S02]  /*21c0*/  F2FP.SATFINITE.E4M3.F32.PACK_AB_MERGE_C R108, R109, R108, RZ ;  /* 0x0000006c6d6c723e */ /* 0x000fe400048070ff */
[----:B------:R-:W-:Y:S02]  /*21d0*/  F2FP.SATFINITE.E4M3.F32.PACK_AB_MERGE_C R110, R111, R110, RZ ;  /* 0x0000006e6f6e723e */ /* 0x000fe400048070ff */
[----:B------:R-:W-:Y:S01]  /*21e0*/  F2FP.SATFINITE.E4M3.F32.PACK_AB_MERGE_C R40, R41, R40, RZ ;  /* 0x000000282928723e */ /* 0x000fe200048070ff */
[----:B------:R-:W-:Y:S01]  /*21f0*/  VOTEU.ANY UP0, P0 ;  /* 0x00000000003f7886 */ /* 0x000fe20000000100 */
[----:B------:R-:W-:Y:S01]  /*2200*/  F2FP.SATFINITE.E4M3.F32.PACK_AB_MERGE_C R42, R43, R42, RZ ;  /* 0x0000002a2b2a723e */ /* 0x000fe200048070ff */
[----:B------:R-:W-:Y:S01]  /*2210*/  VOTEU.ANY UP1, P0 ;  /* 0x00000000003f7886 */ /* 0x000fe20000020100 */
[----:B------:R-:W-:-:S02]  /*2220*/  F2FP.SATFINITE.E4M3.F32.PACK_AB_MERGE_C R44, R45, R44, RZ ;  /* 0x0000002c2d2c723e */ /* 0x000fc400048070ff */
[----:B------:R-:W-:Y:S01]  /*2230*/  F2FP.SATFINITE.E4M3.F32.PACK_AB_MERGE_C R46, R47, R46, RZ ;  /* 0x0000002e2f2e723e */ /* 0x000fe200048070ff */
[----:B--2---:R-:W-:Y:S01]  /*2240*/  @UP0 UMOV UR6, UR28 ;  /* 0x0000001c00060c82 */ /* 0x004fe20008000000 */
[----:B------:R-:W-:Y:S01]  /*2250*/  LOP3.LUT R7, R3, 0x20, RZ, 0x3c, !PT ;  /* 0x0000002003077812 */ /* 0x000fe200078e3cff */
[----:B------:R-:W-:Y:S01]  /*2260*/  @UP0 UMOV UR7, UR29 ;  /* 0x0000001d00070c82 */ /* 0x000fe20008000000 */
[----:B------:R-:W-:Y:S02]  /*2270*/  F2FP.SATFINITE.E4M3.F32.PACK_AB_MERGE_C R112, R113, R112, RZ ;  /* 0x000000707170723e */ /* 0x000fe400048070ff */
[----:B------:R-:W-:Y:S02]  /*2280*/  F2FP.SATFINITE.E4M3.F32.PACK_AB_MERGE_C R114, R115, R114, RZ ;  /* 0x000000727372723e */ /* 0x000fe400048070ff */
        /* <DEDUP_REMOVED lines=8> */
[----:B------:R-:W-:-:S02]  /*2310*/  LOP3.LUT R9, R3, 0x30, RZ, 0x3c, !PT ;  /* 0x0000003003097812 */ /* 0x000fc400078e3cff */
[----:B------:R-:W-:Y:S02]  /*2320*/  F2FP.SATFINITE.E4M3.F32.PACK_AB_MERGE_C R120, R121, R120, RZ ;  /* 0x000000787978723e */ /* 0x000fe400048070ff */
[----:B------:R-:W-:Y:S02]  /*2330*/  F2FP.SATFINITE.E4M3.F32.PACK_AB_MERGE_C R122, R123, R122, RZ ;  /* 0x0000007a7b7a723e */ /* 0x000fe400048070ff */
[----:B------:R-:W-:Y:S02]  /*2340*/  F2FP.SATFINITE.E4M3.F32.PACK_AB_MERGE_C R124, R125, R124, RZ ;  /* 0x0000007c7d7c723e */ /* 0x000fe400048070ff */
[----:B------:R-:W-:Y:S02]  /*2350*/  F2FP.SATFINITE.E4M3.F32.PACK_AB_MERGE_C R126, R127, R126, RZ ;  /* 0x0000007e7f7e723e */ /* 0x000fe400048070ff */
[----:B------:R-:W-:Y:S02]  /*2360*/  F2FP.SATFINITE.E4M3.F32.PACK_AB_MERGE_C R56, R57, R56, RZ ;  /* 0x000000383938723e */ /* 0x000fe400048070ff */
[----:B------:R-:W-:-:S02]  /*2370*/  F2FP.SATFINITE.E4M3.F32.PACK_AB_MERGE_C R58, R59, R58, RZ ;  /* 0x0000003a3b3a723e */ /* 0x000fc400048070ff */
[----:B------:R-:W-:Y:S02]  /*2380*/  F2FP.SATFINITE.E4M3.F32.PACK_AB_MERGE_C R60, R61, R60, RZ ;  /* 0x0000003c3d3c723e */ /* 0x000fe400048070ff */
[----:B------:R-:W-:Y:S01]  /*2390*/  F2FP.SATFINITE.E4M3.F32.PACK_AB_MERGE_C R62, R63, R62, RZ ;  /* 0x0000003e3f3e723e */ /* 0x000fe200048070ff */
[----:B------:R-:W1:Y:S02]  /*23a0*/  @!P2 SYNCS.CCTL.IV [UR8+0x8018] ;  /* 0x00801800ff00a9b1 */ /* 0x000e640008000008 */
[----:B-1----:R-:W-:Y:S01]  /*23b0*/  STS.U16 [R3+UR8], R88 ;  /* 0x0000005803007988 */ /* 0x002fe20008000408 */
[----:B------:R-:W-:Y:S02]  /*23c0*/  F2FP.SATFINITE.E4M3.F32.PACK_AB_MERGE_C R128, R129, R128, RZ ;  /* 0x000000808180723e */ /* 0x000fe400048070ff */
[----:B------:R-:W-:Y:S01]  /*23d0*/  F2FP.SATFINITE.E4M3.F32.PACK_AB_MERGE_C R130, R131, R130, RZ ;  /* 0x000000828382723e */ /* 0x000fe200048070ff */
[----:B------:R-:W-:Y:S01]  /*23e0*/  STS.U16 [R3+UR8+0x400], R90 ;  /* 0x0004005a03007988 */ /* 0x000fe20008000408 */
[----:B------:R-:W-:-:S02]  /*23f0*/  F2FP.SATFINITE.E4M3.F32.PACK_AB_MERGE_C R132, R133, R132, RZ ;  /* 0x000000848584723e */ /* 0x000fc400048070ff */
[----:B------:R-:W-:Y:S01]  /*2400*/  F2FP.SATFINITE.E4M3.F32.PACK_AB_MERGE_C R134, R135, R134, RZ ;  /* 0x000000868786723e */ /* 0x000fe200048070ff */
[----:B------:R-:W-:Y:S01]  /*2410*/  STS.U16 [R3+UR8+0x8], R92 ;  /* 0x0000085c03007988 */ /* 0x000fe20008000408 */
[----:B------:R-:W-:Y:S02]  /*2420*/  F2FP.SATFINITE.E4M3.F32.PACK_AB_MERGE_C R64, R65, R64, RZ ;  /* 0x000000404140723e */ /* 0x000fe400048070ff */
[----:B------:R-:W-:Y:S01]  /*2430*/  F2FP.SATFINITE.E4M3.F32.PACK_AB_MERGE_C R66, R67, R66, RZ ;  /* 0x000000424342723e */ /* 0x000fe200048070ff */
[----:B------:R-:W-:Y:S01]  /*2440*/  STS.U16 [R3+UR8+0x408], R94 ;  /* 0x0004085e03007988 */ /* 0x000fe20008000408 */
        /* <DEDUP_REMOVED lines=14> */
[----:B------:R-:W-:Y:S01]  /*2530*/  STS.U16 [R5+UR8], R96 ;  /* 0x0000006005007988 */ /* 0x000fe20008000408 */
        /* <DEDUP_REMOVED lines=11> */
[----:B------:R-:W-:Y:S04]  /*25f0*/  STS.U16 [R5+UR8+0x2000], R32 ;  /* 0x0020002005007988 */ /* 0x000fe80008000408 */
[----:B------:R-:W-:Y:S04]  /*2600*/  STS.U16 [R5+UR8+0x2400], R34 ;  /* 0x0024002205007988 */ /* 0x000fe80008000408 */
[----:B------:R-:W-:Y:S04]  /*2610*/  STS.U16 [R5+UR8+0x2008], R36 ;  /* 0x0020082405007988 */ /* 0x000fe80008000408 */
[----:B------:R1:W-:Y:S04]  /*2620*/  STS.U16 [R5+UR8+0x2408], R38 ;  /* 0x0024082605007988 */ /* 0x0003e80008000408 */
[----:B------:R-:W-:Y:S04]  /*2630*/  STS.U16 [R7+UR8], R104 ;  /* 0x0000006807007988 */ /* 0x000fe80008000408 */
[----:B------:R-:W-:Y:S01]  /*2640*/  STS.U16 [R7+UR8+0x400], R106 ;  /* 0x0004006a07007988 */ /* 0x000fe20008000408 */
[----:B-1----:R-:W-:-:S03]  /*2650*/  LOP3.LUT R5, R3, 0x40, RZ, 0x3c, !PT ;  /* 0x0000004003057812 */ /* 0x002fc600078e3cff */
[----:B------:R-:W-:Y:S04]  /*2660*/  STS.U16 [R7+UR8+0x8], R108 ;  /* 0x0000086c07007988 */ /* 0x000fe80008000408 */
[----:B------:R-:W-:Y:S04]  /*2670*/  STS.U16 [R7+UR8+0x408], R110 ;  /* 0x0004086e07007988 */ /* 0x000fe80008000408 */
        /* <DEDUP_REMOVED lines=15> */
[----:B-1----:R-:W-:-:S02]  /*2770*/  LOP3.LUT R9, R3, 0x60, RZ, 0x3c, !PT ;  /* 0x0000006003097812 */ /* 0x002fc400078e3cff */
[----:B------:R-:W-:Y:S01]  /*2780*/  LOP3.LUT R3, R3, 0x70, RZ, 0x3c, !PT ;  /* 0x0000007003037812 */ /* 0x000fe200078e3cff */
[----:B------:R-:W-:Y:S04]  /*2790*/  STS.U16 [R5+UR8+0x8], R124 ;  /* 0x0000087c05007988 */ /* 0x000fe80008000408 */
[----:B------:R-:W-:Y:S04]  /*27a0*/  STS.U16 [R5+UR8+0x408], R126 ;  /* 0x0004087e05007988 */ /* 0x000fe80008000408 */
[----:B------:R-:W-:Y:S04]  /*27b0*/  STS.U16 [R5+UR8+0x2000], R56 ;  /* 0x0020003805007988 */ /* 0x000fe80008000408 */
[----:B------:R-:W-:Y:S04]  /*27c0*/  STS.U16 [R5+UR8+0x2400], R58 ;  /* 0x0024003a05007988 */ /* 0x000fe80008000408 */
[----:B------:R-:W-:Y:S04]  /*27d0*/  STS.U16 [R5+UR8+0x2008], R60 ;  /* 0x0020083c05007988 */ /* 0x000fe80008000408 */
[----:B------:R-:W-:Y:S04]  /*27e0*/  STS.U16 [R5+UR8+0x2408], R62 ;  /* 0x0024083e05007988 */ /* 0x000fe80008000408 */
[----:B------:R-:W-:Y:S04]  /*27f0*/  STS.U16 [R7+UR8], R128 ;  /* 0x0000008007007988 */ /* 0x000fe80008000408 */
[----:B------:R-:W-:Y:S04]  /*2800*/  STS.U16 [R7+UR8+0x400], R130 ;  /* 0x0004008207007988 */ /* 0x000fe80008000408 */
        /* <DEDUP_REMOVED lines=21> */
[----:B------:R-:W-:Y:S01]  /*2960*/  STS.U16 [R3+UR8+0x2408], R86 ;  /* 0x0024085603007988 */ /* 0x000fe20008000408 */
[----:B------:R1:W-:Y:S06]  /*2970*/  MEMBAR.ALL.CTA ;  /* 0x0000000000007992 */ /* 0x0003ec0000008000 */
[----:B-1----:R-:W1:Y:S02]  /*2980*/  FENCE.VIEW.ASYNC.S ;  /* 0x00000000000073c6 */ /* 0x002e640000000000 */
[----:B-1----:R-:W-:Y:S06]  /*2990*/  BAR.SYNC.DEFER_BLOCKING 0x0 ;  /* 0x0000000000007b1d */ /* 0x002fec0000010000 */
[----:B------:R1:W-:Y:S01]  /*29a0*/  @UP1 UTMASTG.2D [UR8], [UR6] ;  /* 0x00000008060013b5 */ /* 0x0003e20008008000 */
[----:B------:R0:W-:Y:S01]  /*29b0*/  UTMACMDFLUSH ;  /* 0x00000000000079b7 */ /* 0x0001e20000000000 */
[----:B------:R-:W-:-:S04]  /*29c0*/  DEPBAR.LE SB0, 0x0 ;  /* 0x000080000000791a */ /* 0x000fc80000000000 */
[----:B------:R-:W-:Y:S06]  /*29d0*/  BAR.SYNC.DEFER_BLOCKING 0x0 ;  /* 0x0000000000007b1d */ /* 0x000fec0000010000 */
[----:B-1----:R-:W-:Y:S05]  /*29e0*/  EXIT ;  /* 0x000000000000794d */ /* 0x002fea0003800000 */
.L_x_49:
[----:B------:R-:W1:Y:S02]  /*29f0*/  SYNCS.PHASECHK.TRANS64.TRYWAIT P0, [UR32+0x8000], R2 ;  /* 0x00800002ff0075a7 */ /* 0x000e640008000160 */
[----:B-1----:R-:W-:Y:S05]  /*2a00*/  @!P0 BRA `(.L_x_49) ;  /* 0xfffffffc00f88947 */ /* 0x002fea000383ffff */
[----:B------:R-:W-:Y:S05]  /*2a10*/  BRA `(.L_x_51) ;  /* 0xfffffff4000c7947 */ /* 0x000fea000383ffff */
.L_x_52:
[----:B------:R-:W-:-:S00]  /*2a20*/  BRA `(.L_x_52) ;  /* 0xfffffffc00fc7947 */ /* 0x000fc0000383ffff */
[----:B------:R-:W-:-:S00]  /*2a30*/  NOP ;  /* 0x0000000000007918 */ /* 0x000fc00000000000 */
        /* <DEDUP_REMOVED lines=12> */
.L_x_53:


//--------------------- .nv.shared.gluon_wgmma    --------------------------
	.section	.nv.shared.gluon_wgmma,"aw",@nobits
	.sectionflags	@""
	.align	16
	.zero		1024


//--------------------- .nv.shared.reserved.0     --------------------------
	.section	.nv.shared.reserved.0,"aw",@nobits
	.weak		__nv_reservedSMEM_offset_0_alias
	.size		__nv_reservedSMEM_offset_0_alias, 0, 0
	.other		__nv_reservedSMEM_offset_0_alias,@"STO_CUDA_RESERVED_SHARED STV_DEFAULT"
__nv_reservedSMEM_offset_0_alias:
	.zero		0


//--------------------- .nv.constant0.gluon_wgmma --------------------------
	.section	.nv.constant0.gluon_wgmma,"a",@progbits
	.sectionflags	@""
	.align	4
.nv.constant0.gluon_wgmma:
	.zero		608


//--------------------- SYMBOLS --------------------------

	.type		.nv.reservedSmem.offset0,@object
	.size		.nv.reservedSmem.offset0,0x4
